	.target	sm_100a

	.elftype	@"ET_EXEC"


//--------------------- .note.nv.tkinfo           --------------------------
	.section	.note.nv.tkinfo,"",@"SHT_NOTE"
	.sectionflags	@"SHF_NOTE_NV_TKINFO"
	.tkinfo
        /*0018*/ 	.word	0x00000002
        /*0030*/ 	.string	""
        /*0030*/ 	.string	"ptxas"
        /*0030*/ 	.string	"Cuda compilation tools, release 13.0, V13.0.88"
        /*0030*/ 	.string	"Build cuda_13.0.r13.0/compiler.36424714_0"
        /*0030*/ 	.string	"-arch sm_100a -m 64 "



//--------------------- .note.nv.cuinfo           --------------------------
	.section	.note.nv.cuinfo,"",@"SHT_NOTE"
	.sectionflags	@"SHF_NOTE_NV_CUINFO"
        /*0018*/ 	.short	0x0002
        /*001a*/ 	.short	0x0064
        /*001c*/ 	.short	0x0082
	.zero		2


//--------------------- .nv.info                  --------------------------
	.section	.nv.info,"",@"SHT_CUDA_INFO"
	.align	4


	//----- nvinfo : EIATTR_REGCOUNT
	.align		4
        /*0000*/ 	.byte	0x04, 0x2f
        /*0002*/ 	.short	(.L_19 - .L_18)
	.align		4
.L_18:
        /*0004*/ 	.word	index@(_ZN7cutlass13device_kernelINS_4gemm6kernel13GemmUniversalIN4cute5tupleIJiiiiEEENS1_10collective13CollectiveMmaINS1_35MainloopSm100TmaUmmaWarpSpecializedILi34ELi2ELi4ENS5_IJNS4_1CILi4EEESB_NSA_ILi1EEEEEEEENS5_IJNSA_ILi64EEENSA_ILi128EEENSA_ILi32EEEEEEaNS5_IJlSC_lEEEaSJ_NS4_8TiledMMAINS4_8MMA_AtomIJNS4_15SM100_MMA_S8_SSIaaiLi64ELi128ELNS4_4UMMA5MajorE0ELSO_0ELNSN_8SaturateE0EEEEEENS4_6LayoutINS5_IJSC_SC_SC_EEENS5_IJNSA_ILi0EEESU_SU_EEEEENS5_IJNS4_10UnderscoreESX_SX_EEEEENS4_23SM90_TMA_LOAD_MULTICASTENS4_14ComposedLayoutINS4_7SwizzleILi1ELi4ELi3EEENS4_18smem_ptr_flag_bitsILi8EEENSS_INS5_IJNSA_ILi8EEESH_EEENS5_IJSH_SC_EEEEEEEvNS4_8identityES10_S1A_vS1B_EENS_8epilogue10collective18CollectiveEpilogueINS1D_23Sm100TmaWarpSpecializedILi2ELi2ELi32ELb0ELb0EEEJSI_NS5_IJNSS_ISF_SC_EES1I_EEEaSJ_aSJ_NS1D_6fusion15FusionCallbacksIS1H_NS1K_17LinearCombinationIaiaiLNS_15FloatRoundStyleE2EEESI_S1J_JEEENS4_5SM1004TMEM4LOAD26SM100_TMEM_LOAD_16dp32b32xENS4_13SM90_TMA_LOADENS11_INS12_ILi2ELi4ELi3EEES15_NSS_INS5_IJS16_SF_EEENS5_IJSF_SC_EEEEEEENS4_39AutoVectorizingCopyWithAssumedAlignmentILi128EEENS4_14SM90_TMA_STOREES1Z_S21_S21_EEEvvEEEEvNT_6ParamsE)
        /*0008*/ 	.word	0x0000005c


	//----- nvinfo : EIATTR_FRAME_SIZE
	.align		4
.L_19:
        /*000c*/ 	.byte	0x04, 0x11
        /*000e*/ 	.short	(.L_21 - .L_20)
	.align		4
.L_20:
        /*0010*/ 	.word	index@($__internal_2_$__cuda_sm10x_tcgen05_guardrail_trap_unallocated_columns_being_dealloced)
        /*0014*/ 	.word	0x00000000


	//----- nvinfo : EIATTR_FRAME_SIZE
	.align		4
.L_21:
        /*0018*/ 	.byte	0x04, 0x11
        /*001a*/ 	.short	(.L_23 - .L_22)
	.align		4
.L_22:
        /*001c*/ 	.word	index@($__internal_1_$__cuda_sm10x_tcgen05_guardrail_trap_phase_invalid_during_alloc)
        /*0020*/ 	.word	0x00000000


	//----- nvinfo : EIATTR_FRAME_SIZE
	.align		4
.L_23:
        /*0024*/ 	.byte	0x04, 0x11
        /*0026*/ 	.short	(.L_25 - .L_24)
	.align		4
.L_24:
        /*0028*/ 	.word	index@($__internal_0_$__cuda_sm10x_tcgen05_guardrail_trap_col_being_dealloced_not_returned_by_alloc)
        /*002c*/ 	.word	0x00000000


	//----- nvinfo : EIATTR_FRAME_SIZE
	.align		4
.L_25:
        /*0030*/ 	.byte	0x04, 0x11
        /*0032*/ 	.short	(.L_27 - .L_26)
	.align		4
.L_26:
        /*0034*/ 	.word	index@(_ZN7cutlass13device_kernelINS_4gemm6kernel13GemmUniversalIN4cute5tupleIJiiiiEEENS1_10collective13CollectiveMmaINS1_35MainloopSm100TmaUmmaWarpSpecializedILi34ELi2ELi4ENS5_IJNS4_1CILi4EEESB_NSA_ILi1EEEEEEEENS5_IJNSA_ILi64EEENSA_ILi128EEENSA_ILi32EEEEEEaNS5_IJlSC_lEEEaSJ_NS4_8TiledMMAINS4_8MMA_AtomIJNS4_15SM100_MMA_S8_SSIaaiLi64ELi128ELNS4_4UMMA5MajorE0ELSO_0ELNSN_8SaturateE0EEEEEENS4_6LayoutINS5_IJSC_SC_SC_EEENS5_IJNSA_ILi0EEESU_SU_EEEEENS5_IJNS4_10UnderscoreESX_SX_EEEEENS4_23SM90_TMA_LOAD_MULTICASTENS4_14ComposedLayoutINS4_7SwizzleILi1ELi4ELi3EEENS4_18smem_ptr_flag_bitsILi8EEENSS_INS5_IJNSA_ILi8EEESH_EEENS5_IJSH_SC_EEEEEEEvNS4_8identityES10_S1A_vS1B_EENS_8epilogue10collective18CollectiveEpilogueINS1D_23Sm100TmaWarpSpecializedILi2ELi2ELi32ELb0ELb0EEEJSI_NS5_IJNSS_ISF_SC_EES1I_EEEaSJ_aSJ_NS1D_6fusion15FusionCallbacksIS1H_NS1K_17LinearCombinationIaiaiLNS_15FloatRoundStyleE2EEESI_S1J_JEEENS4_5SM1004TMEM4LOAD26SM100_TMEM_LOAD_16dp32b32xENS4_13SM90_TMA_LOADENS11_INS12_ILi2ELi4ELi3EEES15_NSS_INS5_IJS16_SF_EEENS5_IJSF_SC_EEEEEEENS4_39AutoVectorizingCopyWithAssumedAlignmentILi128EEENS4_14SM90_TMA_STOREES1Z_S21_S21_EEEvvEEEEvNT_6ParamsE)
        /*0038*/ 	.word	0x00000000


	//----- nvinfo : EIATTR_MIN_STACK_SIZE
	.align		4
.L_27:
        /*003c*/ 	.byte	0x04, 0x12
        /*003e*/ 	.short	(.L_29 - .L_28)
	.align		4
.L_28:
        /*0040*/ 	.word	index@(_ZN7cutlass13device_kernelINS_4gemm6kernel13GemmUniversalIN4cute5tupleIJiiiiEEENS1_10collective13CollectiveMmaINS1_35MainloopSm100TmaUmmaWarpSpecializedILi34ELi2ELi4ENS5_IJNS4_1CILi4EEESB_NSA_ILi1EEEEEEEENS5_IJNSA_ILi64EEENSA_ILi128EEENSA_ILi32EEEEEEaNS5_IJlSC_lEEEaSJ_NS4_8TiledMMAINS4_8MMA_AtomIJNS4_15SM100_MMA_S8_SSIaaiLi64ELi128ELNS4_4UMMA5MajorE0ELSO_0ELNSN_8SaturateE0EEEEEENS4_6LayoutINS5_IJSC_SC_SC_EEENS5_IJNSA_ILi0EEESU_SU_EEEEENS5_IJNS4_10UnderscoreESX_SX_EEEEENS4_23SM90_TMA_LOAD_MULTICASTENS4_14ComposedLayoutINS4_7SwizzleILi1ELi4ELi3EEENS4_18smem_ptr_flag_bitsILi8EEENSS_INS5_IJNSA_ILi8EEESH_EEENS5_IJSH_SC_EEEEEEEvNS4_8identityES10_S1A_vS1B_EENS_8epilogue10collective18CollectiveEpilogueINS1D_23Sm100TmaWarpSpecializedILi2ELi2ELi32ELb0ELb0EEEJSI_NS5_IJNSS_ISF_SC_EES1I_EEEaSJ_aSJ_NS1D_6fusion15FusionCallbacksIS1H_NS1K_17LinearCombinationIaiaiLNS_15FloatRoundStyleE2EEESI_S1J_JEEENS4_5SM1004TMEM4LOAD26SM100_TMEM_LOAD_16dp32b32xENS4_13SM90_TMA_LOADENS11_INS12_ILi2ELi4ELi3EEES15_NSS_INS5_IJS16_SF_EEENS5_IJSF_SC_EEEEEEENS4_39AutoVectorizingCopyWithAssumedAlignmentILi128EEENS4_14SM90_TMA_STOREES1Z_S21_S21_EEEvvEEEEvNT_6ParamsE)
        /*0044*/ 	.word	0x00000000
.L_29:


//--------------------- .nv.compat                --------------------------
	.section	.nv.compat,"",@"SHT_CUDA_COMPAT_INFO"
	.align	4
        /*0000*/ 	.byte	0x02, 0x09, 0x01, 0x00, 0x02, 0x02, 0x03, 0x00, 0x02, 0x05, 0x06, 0x00, 0x03, 0x07, 0x01, 0x01
        /*0010*/ 	.byte	0x02, 0x03, 0x01, 0x00, 0x02, 0x06, 0x01, 0x00, 0x04, 0x0b, 0x08, 0x00, 0x01, 0x00, 0x00, 0x00
        /*0020*/ 	.byte	0x00, 0x00, 0x00, 0x00


//--------------------- .nv.info._ZN7cutlass13device_kernelINS_4gemm6kernel13GemmUniversalIN4cute5tupleIJiiiiEEENS1_10collective13CollectiveMmaINS1_35MainloopSm100TmaUmmaWarpSpecializedILi34ELi2ELi4ENS5_IJNS4_1CILi4EEESB_NSA_ILi1EEEEEEEENS5_IJNSA_ILi64EEENSA_ILi128EEENSA_ILi32EEEEEEaNS5_IJlSC_lEEEaSJ_NS4_8TiledMMAINS4_8MMA_AtomIJNS4_15SM100_MMA_S8_SSIaaiLi64ELi128ELNS4_4UMMA5MajorE0ELSO_0ELNSN_8SaturateE0EEEEEENS4_6LayoutINS5_IJSC_SC_SC_EEENS5_IJNSA_ILi0EEESU_SU_EEEEENS5_IJNS4_10UnderscoreESX_SX_EEEEENS4_23SM90_TMA_LOAD_MULTICASTENS4_14ComposedLayoutINS4_7SwizzleILi1ELi4ELi3EEENS4_18smem_ptr_flag_bitsILi8EEENSS_INS5_IJNSA_ILi8EEESH_EEENS5_IJSH_SC_EEEEEEEvNS4_8identityES10_S1A_vS1B_EENS_8epilogue10collective18CollectiveEpilogueINS1D_23Sm100TmaWarpSpecializedILi2ELi2ELi32ELb0ELb0EEEJSI_NS5_IJNSS_ISF_SC_EES1I_EEEaSJ_aSJ_NS1D_6fusion15FusionCallbacksIS1H_NS1K_17LinearCombinationIaiaiLNS_15FloatRoundStyleE2EEESI_S1J_JEEENS4_5SM1004TMEM4LOAD26SM100_TMEM_LOAD_16dp32b32xENS4_13SM90_TMA_LOADENS11_INS12_ILi2ELi4ELi3EEES15_NSS_INS5_IJS16_SF_EEENS5_IJSF_SC_EEEEEEENS4_39AutoVectorizingCopyWithAssumedAlignmentILi128EEENS4_14SM90_TMA_STOREES1Z_S21_S21_EEEvvEEEEvNT_6ParamsE --------------------------
	.section	.nv.info._ZN7cutlass13device_kernelINS_4gemm6kernel13GemmUniversalIN4cute5tupleIJiiiiEEENS1_10collective13CollectiveMmaINS1_35MainloopSm100TmaUmmaWarpSpecializedILi34ELi2ELi4ENS5_IJNS4_1CILi4EEESB_NSA_ILi1EEEEEEEENS5_IJNSA_ILi64EEENSA_ILi128EEENSA_ILi32EEEEEEaNS5_IJlSC_lEEEaSJ_NS4_8TiledMMAINS4_8MMA_AtomIJNS4_15SM100_MMA_S8_SSIaaiLi64ELi128ELNS4_4UMMA5MajorE0ELSO_0ELNSN_8SaturateE0EEEEEENS4_6LayoutINS5_IJSC_SC_SC_EEENS5_IJNSA_ILi0EEESU_SU_EEEEENS5_IJNS4_10UnderscoreESX_SX_EEEEENS4_23SM90_TMA_LOAD_MULTICASTENS4_14ComposedLayoutINS4_7SwizzleILi1ELi4ELi3EEENS4_18smem_ptr_flag_bitsILi8EEENSS_INS5_IJNSA_ILi8EEESH_EEENS5_IJSH_SC_EEEEEEEvNS4_8identityES10_S1A_vS1B_EENS_8epilogue10collective18CollectiveEpilogueINS1D_23Sm100TmaWarpSpecializedILi2ELi2ELi32ELb0ELb0EEEJSI_NS5_IJNSS_ISF_SC_EES1I_EEEaSJ_aSJ_NS1D_6fusion15FusionCallbacksIS1H_NS1K_17LinearCombinationIaiaiLNS_15FloatRoundStyleE2EEESI_S1J_JEEENS4_5SM1004TMEM4LOAD26SM100_TMEM_LOAD_16dp32b32xENS4_13SM90_TMA_LOADENS11_INS12_ILi2ELi4ELi3EEES15_NSS_INS5_IJS16_SF_EEENS5_IJSF_SC_EEEEEEENS4_39AutoVectorizingCopyWithAssumedAlignmentILi128EEENS4_14SM90_TMA_STOREES1Z_S21_S21_EEEvvEEEEvNT_6ParamsE,"",@"SHT_CUDA_INFO"
	.sectionflags	@""
	.align	4


	//----- nvinfo : EIATTR_CUDA_API_VERSION
	.align		4
        /*0000*/ 	.byte	0x04, 0x37
        /*0002*/ 	.short	(.L_31 - .L_30)
.L_30:
        /*0004*/ 	.word	0x00000082


	//----- nvinfo : EIATTR_KPARAM_INFO
	.align		4
.L_31:
        /*0008*/ 	.byte	0x04, 0x17
        /*000a*/ 	.short	(.L_33 - .L_32)
.L_32:
        /*000c*/ 	.word	0x00000000
        /*0010*/ 	.short	0x0000
        /*0012*/ 	.short	0x0000
        /*0014*/ 	.byte	0x00, 0xf0, 0x01, 0x20


	//----- nvinfo : EIATTR_AT_ENTRY_FRAGMENTS
	.align		4
.L_33:
        /*0018*/ 	.byte	0x04, 0x4f
        /*001a*/ 	.short	(.L_35 - .L_34)


	//   ....[0]....
.L_34:
        /*001c*/ 	.word	0x00000006


	//----- nvinfo : EIATTR_RESERVED_SMEM_USED
	.align		4
.L_35:
        /*0020*/ 	.byte	0x01, 0x41
	.zero		2


	//----- nvinfo : EIATTR_SPARSE_MMA_MASK
	.align		4
        /*0024*/ 	.byte	0x03, 0x50
        /*0026*/ 	.short	0x0000


	//----- nvinfo : EIATTR_TCGEN05_1CTA_USED
	.align		4
        /*0028*/ 	.byte	0x01, 0x51
	.zero		2


	//----- nvinfo : EIATTR_MAXREG_COUNT
	.align		4
        /*002c*/ 	.byte	0x03, 0x1b
        /*002e*/ 	.short	0x00ff


	//----- nvinfo : EIATTR_NUM_BARRIERS
	.align		4
        /*0030*/ 	.byte	0x02, 0x4c
        /*0032*/ 	.byte	0x07
	.zero		1


	//----- nvinfo : EIATTR_EXTERNS
	.align		4
        /*0034*/ 	.byte	0x04, 0x0f
        /*0036*/ 	.short	(.L_37 - .L_36)


	//   ....[0]....
	.align		4
.L_36:
        /*0038*/ 	.word	index@(__assertfail)


	//----- nvinfo : EIATTR_MERCURY_ISA_VERSION
	.align		4
.L_37:
        /*003c*/ 	.byte	0x03, 0x5f
        /*003e*/ 	.short	0x0101


	//----- nvinfo : EIATTR_INT_WARP_WIDE_INSTR_OFFSETS
	.align		4
        /*0040*/ 	.byte	0x04, 0x31
        /*0042*/ 	.short	(.L_39 - .L_38)


	//   ....[0]....
.L_38:
        /*0044*/ 	.word	0x00005390


	//   ....[1]....
        /*0048*/ 	.word	0x000053c0


	//   ....[2]....
        /*004c*/ 	.word	0x000053e0


	//   ....[3]....
        /*0050*/ 	.word	0x00005f00


	//   ....[4]....
        /*0054*/ 	.word	0x00005f70


	//   ....[5]....
        /*0058*/ 	.word	0x00006050


	//   ....[6]....
        /*005c*/ 	.word	0x00006100


	//----- nvinfo : EIATTR_COOP_GROUP_MASK_REGIDS
	.align		4
.L_39:
        /*0060*/ 	.byte	0x04, 0x29
        /*0062*/ 	.short	(.L_41 - .L_40)


	//   ....[0]....
.L_40:
        /*0064*/ 	.word	0xffffffff


	//   ....[1]....
        /*0068*/ 	.word	0xffffffff


	//   ....[2]....
        /*006c*/ 	.word	0xffffffff


	//   ....[3]....
        /*0070*/ 	.word	0xffffffff


	//   ....[4]....
        /*0074*/ 	.word	0xffffffff


	//   ....[5]....
        /*0078*/ 	.word	0xffffffff


	//   ....[6]....
        /*007c*/ 	.word	0xffffffff


	//   ....[7]....
        /*0080*/ 	.word	0xffffffff


	//   ....[8]....
        /*0084*/ 	.word	0xffffffff


	//   ....[9]....
        /*0088*/ 	.word	0xffffffff


	//   ....[10]....
        /*008c*/ 	.word	0xffffffff


	//   ....[11]....
        /*0090*/ 	.word	0xffffffff


	//   ....[12]....
        /*0094*/ 	.word	0xffffffff


	//   ....[13]....
        /*0098*/ 	.word	0xffffffff


	//----- nvinfo : EIATTR_COOP_GROUP_INSTR_OFFSETS
	.align		4
.L_41:
        /*009c*/ 	.byte	0x04, 0x28
        /*009e*/ 	.short	(.L_43 - .L_42)


	//   ....[0]....
.L_42:
        /*00a0*/ 	.word	0x00000080


	//   ....[1]....
        /*00a4*/ 	.word	0x000004e0


	//   ....[2]....
        /*00a8*/ 	.word	0x00000a80


	//   ....[3]....
        /*00ac*/ 	.word	0x00000be0


	//   ....[4]....
        /*00b0*/ 	.word	0x00000ce0


	//   ....[5]....
        /*00b4*/ 	.word	0x00000e50


	//   ....[6]....
        /*00b8*/ 	.word	0x00000ff0


	//   ....[7]....
        /*00bc*/ 	.word	0x000011a0


	//   ....[8]....
        /*00c0*/ 	.word	0x00002750


	//   ....[9]....
        /*00c4*/ 	.word	0x000046d0


	//   ....[10]....
        /*00c8*/ 	.word	0x000048e0


	//   ....[11]....
        /*00cc*/ 	.word	0x00004910


	//   ....[12]....
        /*00d0*/ 	.word	0x00005270


	//   ....[13]....
        /*00d4*/ 	.word	0x000054a0


	//----- nvinfo : EIATTR_VRC_CTA_INIT_COUNT
	.align		4
.L_43:
        /*00d8*/ 	.byte	0x02, 0x4a
        /*00da*/ 	.byte	0x80
	.zero		1


	//----- nvinfo : EIATTR_SYSCALL_OFFSETS
	.align		4
        /*00dc*/ 	.byte	0x04, 0x46
        /*00de*/ 	.short	(.L_45 - .L_44)


	//   ....[0]....
.L_44:
        /*00e0*/ 	.word	0x00006d00


	//   ....[1]....
        /*00e4*/ 	.word	0x00006e40


	//   ....[2]....
        /*00e8*/ 	.word	0x00007630


	//   ....[3]....
        /*00ec*/ 	.word	0x000083d0


	//----- nvinfo : EIATTR_MBARRIER_INSTR_OFFSETS
	.align		4
.L_45:
        /*00f0*/ 	.byte	0x04, 0x39
        /*00f2*/ 	.short	(.L_47 - .L_46)


	//   ....[0]....
.L_46:
        /*00f4*/ 	.word	0x00000620
        /*00f8*/ 	.word	0x000000ff
        /*00fc*/ 	.word	0x00000000
        /*0100*/ 	.short	0x0100
        /*0102*/ 	.byte	0x04
	.zero		1


	//   ....[1]....
        /*0104*/ 	.word	0x00000630
        /*0108*/ 	.word	0x000000ff
        /*010c*/ 	.word	0x00000110
        /*0110*/ 	.short	0x0100
        /*0112*/ 	.byte	0x04
	.zero		1


	//   ....[2]....
        /*0114*/ 	.word	0x00000640
        /*0118*/ 	.word	0x000000ff
        /*011c*/ 	.word	0x00000008
        /*0120*/ 	.short	0x0100
        /*0122*/ 	.byte	0x04
	.zero		1


	//   ....[3]....
        /*0124*/ 	.word	0x00000650
        /*0128*/ 	.word	0x000000ff
        /*012c*/ 	.word	0x00000118
        /*0130*/ 	.short	0x0100
        /*0132*/ 	.byte	0x04
	.zero		1


	//   ....[4]....
        /*0134*/ 	.word	0x00000660
        /*0138*/ 	.word	0x000000ff
        /*013c*/ 	.word	0x00000010
        /*0140*/ 	.short	0x0100
        /*0142*/ 	.byte	0x04
	.zero		1


	//   ....[5]....
        /*0144*/ 	.word	0x00000670
        /*0148*/ 	.word	0x000000ff
        /*014c*/ 	.word	0x00000120
        /*0150*/ 	.short	0x0100
        /*0152*/ 	.byte	0x04
	.zero		1


	//   ....[6]....
        /*0154*/ 	.word	0x00000680
        /*0158*/ 	.word	0x000000ff
        /*015c*/ 	.word	0x00000018
        /*0160*/ 	.short	0x0100
        /*0162*/ 	.byte	0x04
	.zero		1


	//   ....[7]....
        /*0164*/ 	.word	0x00000690
        /*0168*/ 	.word	0x000000ff
        /*016c*/ 	.word	0x00000128
        /*0170*/ 	.short	0x0100
        /*0172*/ 	.byte	0x04
	.zero		1


	//   ....[8]....
        /*0174*/ 	.word	0x000006a0
        /*0178*/ 	.word	0x000000ff
        /*017c*/ 	.word	0x00000020
        /*0180*/ 	.short	0x0100
        /*0182*/ 	.byte	0x04
	.zero		1


	//   ....[9]....
        /*0184*/ 	.word	0x000006b0
        /*0188*/ 	.word	0x000000ff
        /*018c*/ 	.word	0x00000130
        /*0190*/ 	.short	0x0100
        /*0192*/ 	.byte	0x04
	.zero		1


	//   ....[10]....
        /*0194*/ 	.word	0x000006c0
        /*0198*/ 	.word	0x000000ff
        /*019c*/ 	.word	0x00000028
        /*01a0*/ 	.short	0x0100
        /*01a2*/ 	.byte	0x04
	.zero		1


	//   ....[11]....
        /*01a4*/ 	.word	0x000006d0
        /*01a8*/ 	.word	0x000000ff
        /*01ac*/ 	.word	0x00000138
        /*01b0*/ 	.short	0x0100
        /*01b2*/ 	.byte	0x04
	.zero		1


	//   ....[12]....
        /*01b4*/ 	.word	0x000006e0
        /*01b8*/ 	.word	0x000000ff
        /*01bc*/ 	.word	0x00000030
        /*01c0*/ 	.short	0x0100
        /*01c2*/ 	.byte	0x04
	.zero		1


	//   ....[13]....
        /*01c4*/ 	.word	0x000006f0
        /*01c8*/ 	.word	0x000000ff
        /*01cc*/ 	.word	0x00000140
        /*01d0*/ 	.short	0x0100
        /*01d2*/ 	.byte	0x04
	.zero		1


	//   ....[14]....
        /*01d4*/ 	.word	0x00000700
        /*01d8*/ 	.word	0x000000ff
        /*01dc*/ 	.word	0x00000038
        /*01e0*/ 	.short	0x0100
        /*01e2*/ 	.byte	0x04
	.zero		1


	//   ....[15]....
        /*01e4*/ 	.word	0x00000710
        /*01e8*/ 	.word	0x000000ff
        /*01ec*/ 	.word	0x00000148
        /*01f0*/ 	.short	0x0100
        /*01f2*/ 	.byte	0x04
	.zero		1


	//   ....[16]....
        /*01f4*/ 	.word	0x00000720
        /*01f8*/ 	.word	0x000000ff
        /*01fc*/ 	.word	0x00000040
        /*0200*/ 	.short	0x0100
        /*0202*/ 	.byte	0x04
	.zero		1


	//   ....[17]....
        /*0204*/ 	.word	0x00000730
        /*0208*/ 	.word	0x000000ff
        /*020c*/ 	.word	0x00000150
        /*0210*/ 	.short	0x0100
        /*0212*/ 	.byte	0x04
	.zero		1


	//   ....[18]....
        /*0214*/ 	.word	0x00000740
        /*0218*/ 	.word	0x000000ff
        /*021c*/ 	.word	0x00000048
        /*0220*/ 	.short	0x0100
        /*0222*/ 	.byte	0x04
	.zero		1


	//   ....[19]....
        /*0224*/ 	.word	0x00000750
        /*0228*/ 	.word	0x000000ff
        /*022c*/ 	.word	0x00000158
        /*0230*/ 	.short	0x0100
        /*0232*/ 	.byte	0x04
	.zero		1


	//   ....[20]....
        /*0234*/ 	.word	0x00000760
        /*0238*/ 	.word	0x000000ff
        /*023c*/ 	.word	0x00000050
        /*0240*/ 	.short	0x0100
        /*0242*/ 	.byte	0x04
	.zero		1


	//   ....[21]....
        /*0244*/ 	.word	0x00000770
        /*0248*/ 	.word	0x000000ff
        /*024c*/ 	.word	0x00000160
        /*0250*/ 	.short	0x0100
        /*0252*/ 	.byte	0x04
	.zero		1


	//   ....[22]....
        /*0254*/ 	.word	0x00000780
        /*0258*/ 	.word	0x000000ff
        /*025c*/ 	.word	0x00000058
        /*0260*/ 	.short	0x0100
        /*0262*/ 	.byte	0x04
	.zero		1


	//   ....[23]....
        /*0264*/ 	.word	0x00000790
        /*0268*/ 	.word	0x000000ff
        /*026c*/ 	.word	0x00000168
        /*0270*/ 	.short	0x0100
        /*0272*/ 	.byte	0x04
	.zero		1


	//   ....[24]....
        /*0274*/ 	.word	0x000007a0
        /*0278*/ 	.word	0x000000ff
        /*027c*/ 	.word	0x00000060
        /*0280*/ 	.short	0x0100
        /*0282*/ 	.byte	0x04
	.zero		1


	//   ....[25]....
        /*0284*/ 	.word	0x000007b0
        /*0288*/ 	.word	0x000000ff
        /*028c*/ 	.word	0x00000170
        /*0290*/ 	.short	0x0100
        /*0292*/ 	.byte	0x04
	.zero		1


	//   ....[26]....
        /*0294*/ 	.word	0x000007c0
        /*0298*/ 	.word	0x000000ff
        /*029c*/ 	.word	0x00000068
        /*02a0*/ 	.short	0x0100
        /*02a2*/ 	.byte	0x04
	.zero		1


	//   ....[27]....
        /*02a4*/ 	.word	0x000007d0
        /*02a8*/ 	.word	0x000000ff
        /*02ac*/ 	.word	0x00000178
        /*02b0*/ 	.short	0x0100
        /*02b2*/ 	.byte	0x04
	.zero		1


	//   ....[28]....
        /*02b4*/ 	.word	0x000007e0
        /*02b8*/ 	.word	0x000000ff
        /*02bc*/ 	.word	0x00000070
        /*02c0*/ 	.short	0x0100
        /*02c2*/ 	.byte	0x04
	.zero		1


	//   ....[29]....
        /*02c4*/ 	.word	0x000007f0
        /*02c8*/ 	.word	0x000000ff
        /*02cc*/ 	.word	0x00000180
        /*02d0*/ 	.short	0x0100
        /*02d2*/ 	.byte	0x04
	.zero		1


	//   ....[30]....
        /*02d4*/ 	.word	0x00000800
        /*02d8*/ 	.word	0x000000ff
        /*02dc*/ 	.word	0x00000078
        /*02e0*/ 	.short	0x0100
        /*02e2*/ 	.byte	0x04
	.zero		1


	//   ....[31]....
        /*02e4*/ 	.word	0x00000810
        /*02e8*/ 	.word	0x000000ff
        /*02ec*/ 	.word	0x00000188
        /*02f0*/ 	.short	0x0100
        /*02f2*/ 	.byte	0x04
	.zero		1


	//   ....[32]....
        /*02f4*/ 	.word	0x00000820
        /*02f8*/ 	.word	0x000000ff
        /*02fc*/ 	.word	0x00000080
        /*0300*/ 	.short	0x0100
        /*0302*/ 	.byte	0x04
	.zero		1


	//   ....[33]....
        /*0304*/ 	.word	0x00000830
        /*0308*/ 	.word	0x000000ff
        /*030c*/ 	.word	0x00000190
        /*0310*/ 	.short	0x0100
        /*0312*/ 	.byte	0x04
	.zero		1


	//   ....[34]....
        /*0314*/ 	.word	0x00000840
        /*0318*/ 	.word	0x000000ff
        /*031c*/ 	.word	0x00000088
        /*0320*/ 	.short	0x0100
        /*0322*/ 	.byte	0x04
	.zero		1


	//   ....[35]....
        /*0324*/ 	.word	0x00000850
        /*0328*/ 	.word	0x000000ff
        /*032c*/ 	.word	0x00000198
        /*0330*/ 	.short	0x0100
        /*0332*/ 	.byte	0x04
	.zero		1


	//   ....[36]....
        /*0334*/ 	.word	0x00000860
        /*0338*/ 	.word	0x000000ff
        /*033c*/ 	.word	0x00000090
        /*0340*/ 	.short	0x0100
        /*0342*/ 	.byte	0x04
	.zero		1


	//   ....[37]....
        /*0344*/ 	.word	0x00000870
        /*0348*/ 	.word	0x000000ff
        /*034c*/ 	.word	0x000001a0
        /*0350*/ 	.short	0x0100
        /*0352*/ 	.byte	0x04
	.zero		1


	//   ....[38]....
        /*0354*/ 	.word	0x00000880
        /*0358*/ 	.word	0x000000ff
        /*035c*/ 	.word	0x00000098
        /*0360*/ 	.short	0x0100
        /*0362*/ 	.byte	0x04
	.zero		1


	//   ....[39]....
        /*0364*/ 	.word	0x00000890
        /*0368*/ 	.word	0x000000ff
        /*036c*/ 	.word	0x000001a8
        /*0370*/ 	.short	0x0100
        /*0372*/ 	.byte	0x04
	.zero		1


	//   ....[40]....
        /*0374*/ 	.word	0x000008a0
        /*0378*/ 	.word	0x000000ff
        /*037c*/ 	.word	0x000000a0
        /*0380*/ 	.short	0x0100
        /*0382*/ 	.byte	0x04
	.zero		1


	//   ....[41]....
        /*0384*/ 	.word	0x000008b0
        /*0388*/ 	.word	0x000000ff
        /*038c*/ 	.word	0x000001b0
        /*0390*/ 	.short	0x0100
        /*0392*/ 	.byte	0x04
	.zero		1


	//   ....[42]....
        /*0394*/ 	.word	0x000008c0
        /*0398*/ 	.word	0x000000ff
        /*039c*/ 	.word	0x000000a8
        /*03a0*/ 	.short	0x0100
        /*03a2*/ 	.byte	0x04
	.zero		1


	//   ....[43]....
        /*03a4*/ 	.word	0x000008d0
        /*03a8*/ 	.word	0x000000ff
        /*03ac*/ 	.word	0x000001b8
        /*03b0*/ 	.short	0x0100
        /*03b2*/ 	.byte	0x04
	.zero		1


	//   ....[44]....
        /*03b4*/ 	.word	0x000008e0
        /*03b8*/ 	.word	0x000000ff
        /*03bc*/ 	.word	0x000000b0
        /*03c0*/ 	.short	0x0100
        /*03c2*/ 	.byte	0x04
	.zero		1


	//   ....[45]....
        /*03c4*/ 	.word	0x000008f0
        /*03c8*/ 	.word	0x000000ff
        /*03cc*/ 	.word	0x000001c0
        /*03d0*/ 	.short	0x0100
        /*03d2*/ 	.byte	0x04
	.zero		1


	//   ....[46]....
        /*03d4*/ 	.word	0x00000900
        /*03d8*/ 	.word	0x000000ff
        /*03dc*/ 	.word	0x000000b8
        /*03e0*/ 	.short	0x0100
        /*03e2*/ 	.byte	0x04
	.zero		1


	//   ....[47]....
        /*03e4*/ 	.word	0x00000910
        /*03e8*/ 	.word	0x000000ff
        /*03ec*/ 	.word	0x000001c8
        /*03f0*/ 	.short	0x0100
        /*03f2*/ 	.byte	0x04
	.zero		1


	//   ....[48]....
        /*03f4*/ 	.word	0x00000920
        /*03f8*/ 	.word	0x000000ff
        /*03fc*/ 	.word	0x000000c0
        /*0400*/ 	.short	0x0100
        /*0402*/ 	.byte	0x04
	.zero		1


	//   ....[49]....
        /*0404*/ 	.word	0x00000930
        /*0408*/ 	.word	0x000000ff
        /*040c*/ 	.word	0x000001d0
        /*0410*/ 	.short	0x0100
        /*0412*/ 	.byte	0x04
	.zero		1


	//   ....[50]....
        /*0414*/ 	.word	0x00000940
        /*0418*/ 	.word	0x000000ff
        /*041c*/ 	.word	0x000000c8
        /*0420*/ 	.short	0x0100
        /*0422*/ 	.byte	0x04
	.zero		1


	//   ....[51]....
        /*0424*/ 	.word	0x00000950
        /*0428*/ 	.word	0x000000ff
        /*042c*/ 	.word	0x000001d8
        /*0430*/ 	.short	0x0100
        /*0432*/ 	.byte	0x04
	.zero		1


	//   ....[52]....
        /*0434*/ 	.word	0x00000960
        /*0438*/ 	.word	0x000000ff
        /*043c*/ 	.word	0x000000d0
        /*0440*/ 	.short	0x0100
        /*0442*/ 	.byte	0x04
	.zero		1


	//   ....[53]....
        /*0444*/ 	.word	0x00000970
        /*0448*/ 	.word	0x000000ff
        /*044c*/ 	.word	0x000001e0
        /*0450*/ 	.short	0x0100
        /*0452*/ 	.byte	0x04
	.zero		1


	//   ....[54]....
        /*0454*/ 	.word	0x00000980
        /*0458*/ 	.word	0x000000ff
        /*045c*/ 	.word	0x000000d8
        /*0460*/ 	.short	0x0100
        /*0462*/ 	.byte	0x04
	.zero		1


	//   ....[55]....
        /*0464*/ 	.word	0x00000990
        /*0468*/ 	.word	0x000000ff
        /*046c*/ 	.word	0x000001e8
        /*0470*/ 	.short	0x0100
        /*0472*/ 	.byte	0x04
	.zero		1


	//   ....[56]....
        /*0474*/ 	.word	0x000009a0
        /*0478*/ 	.word	0x000000ff
        /*047c*/ 	.word	0x000000e0
        /*0480*/ 	.short	0x0100
        /*0482*/ 	.byte	0x04
	.zero		1


	//   ....[57]....
        /*0484*/ 	.word	0x000009b0
        /*0488*/ 	.word	0x000000ff
        /*048c*/ 	.word	0x000001f0
        /*0490*/ 	.short	0x0100
        /*0492*/ 	.byte	0x04
	.zero		1


	//   ....[58]....
        /*0494*/ 	.word	0x000009c0
        /*0498*/ 	.word	0x000000ff
        /*049c*/ 	.word	0x000000e8
        /*04a0*/ 	.short	0x0100
        /*04a2*/ 	.byte	0x04
	.zero		1


	//   ....[59]....
        /*04a4*/ 	.word	0x000009d0
        /*04a8*/ 	.word	0x000000ff
        /*04ac*/ 	.word	0x000001f8
        /*04b0*/ 	.short	0x0100
        /*04b2*/ 	.byte	0x04
	.zero		1


	//   ....[60]....
        /*04b4*/ 	.word	0x000009e0
        /*04b8*/ 	.word	0x000000ff
        /*04bc*/ 	.word	0x000000f0
        /*04c0*/ 	.short	0x0100
        /*04c2*/ 	.byte	0x04
	.zero		1


	//   ....[61]....
        /*04c4*/ 	.word	0x000009f0
        /*04c8*/ 	.word	0x000000ff
        /*04cc*/ 	.word	0x00000200
        /*04d0*/ 	.short	0x0100
        /*04d2*/ 	.byte	0x04
	.zero		1


	//   ....[62]....
        /*04d4*/ 	.word	0x00000a00
        /*04d8*/ 	.word	0x000000ff
        /*04dc*/ 	.word	0x000000f8
        /*04e0*/ 	.short	0x0100
        /*04e2*/ 	.byte	0x04
	.zero		1


	//   ....[63]....
        /*04e4*/ 	.word	0x00000a10
        /*04e8*/ 	.word	0x000000ff
        /*04ec*/ 	.word	0x00000208
        /*04f0*/ 	.short	0x0100
        /*04f2*/ 	.byte	0x04
	.zero		1


	//   ....[64]....
        /*04f4*/ 	.word	0x00000a20
        /*04f8*/ 	.word	0x000000ff
        /*04fc*/ 	.word	0x00000100
        /*0500*/ 	.short	0x0100
        /*0502*/ 	.byte	0x04
	.zero		1


	//   ....[65]....
        /*0504*/ 	.word	0x00000a30
        /*0508*/ 	.word	0x000000ff
        /*050c*/ 	.word	0x00000210
        /*0510*/ 	.short	0x0100
        /*0512*/ 	.byte	0x04
	.zero		1


	//   ....[66]....
        /*0514*/ 	.word	0x00000a40
        /*0518*/ 	.word	0x000000ff
        /*051c*/ 	.word	0x00000108
        /*0520*/ 	.short	0x0100
        /*0522*/ 	.byte	0x04
	.zero		1


	//   ....[67]....
        /*0524*/ 	.word	0x00000a50
        /*0528*/ 	.word	0x000000ff
        /*052c*/ 	.word	0x00000218
        /*0530*/ 	.short	0x0100
        /*0532*/ 	.byte	0x04
	.zero		1


	//   ....[68]....
        /*0534*/ 	.word	0x00000b90
        /*0538*/ 	.word	0x000000ff
        /*053c*/ 	.word	0x00000220
        /*0540*/ 	.short	0x0100
        /*0542*/ 	.byte	0x04
	.zero		1


	//   ....[69]....
        /*0544*/ 	.word	0x00000ba0
        /*0548*/ 	.word	0x000000ff
        /*054c*/ 	.word	0x00000230
        /*0550*/ 	.short	0x0100
        /*0552*/ 	.byte	0x04
	.zero		1


	//   ....[70]....
        /*0554*/ 	.word	0x00000bb0
        /*0558*/ 	.word	0x000000ff
        /*055c*/ 	.word	0x00000228
        /*0560*/ 	.short	0x0100
        /*0562*/ 	.byte	0x04
	.zero		1


	//   ....[71]....
        /*0564*/ 	.word	0x00000bc0
        /*0568*/ 	.word	0x000000ff
        /*056c*/ 	.word	0x00000238
        /*0570*/ 	.short	0x0100
        /*0572*/ 	.byte	0x04
	.zero		1


	//   ....[72]....
        /*0574*/ 	.word	0x00000cb0
        /*0578*/ 	.word	0x000000ff
        /*057c*/ 	.word	0x00000240
        /*0580*/ 	.short	0x0100
        /*0582*/ 	.byte	0x06
	.zero		1


	//   ....[73]....
        /*0584*/ 	.word	0x00000cc0
        /*0588*/ 	.word	0x000000ff
        /*058c*/ 	.word	0x00000248
        /*0590*/ 	.short	0x0100
        /*0592*/ 	.byte	0x06
	.zero		1


	//   ....[74]....
        /*0594*/ 	.word	0x00000e00
        /*0598*/ 	.word	0x000000ff
        /*059c*/ 	.word	0x00000250
        /*05a0*/ 	.short	0x0100
        /*05a2*/ 	.byte	0x06
	.zero		1


	//   ....[75]....
        /*05a4*/ 	.word	0x00000e10
        /*05a8*/ 	.word	0x000000ff
        /*05ac*/ 	.word	0x00000260
        /*05b0*/ 	.short	0x0100
        /*05b2*/ 	.byte	0x06
	.zero		1


	//   ....[76]....
        /*05b4*/ 	.word	0x00000e20
        /*05b8*/ 	.word	0x000000ff
        /*05bc*/ 	.word	0x00000258
        /*05c0*/ 	.short	0x0100
        /*05c2*/ 	.byte	0x06
	.zero		1


	//   ....[77]....
        /*05c4*/ 	.word	0x00000e30
        /*05c8*/ 	.word	0x000000ff
        /*05cc*/ 	.word	0x00000268
        /*05d0*/ 	.short	0x0100
        /*05d2*/ 	.byte	0x06
	.zero		1


	//   ....[78]....
        /*05d4*/ 	.word	0x00000f60
        /*05d8*/ 	.word	0x000000ff
        /*05dc*/ 	.word	0x00000270
        /*05e0*/ 	.short	0x0100
        /*05e2*/ 	.byte	0x04
	.zero		1


	//   ....[79]....
        /*05e4*/ 	.word	0x00000f70
        /*05e8*/ 	.word	0x000000ff
        /*05ec*/ 	.word	0x00000290
        /*05f0*/ 	.short	0x0100
        /*05f2*/ 	.byte	0x04
	.zero		1


	//   ....[80]....
        /*05f4*/ 	.word	0x00000f80
        /*05f8*/ 	.word	0x000000ff
        /*05fc*/ 	.word	0x00000278
        /*0600*/ 	.short	0x0100
        /*0602*/ 	.byte	0x04
	.zero		1


	//   ....[81]....
        /*0604*/ 	.word	0x00000f90
        /*0608*/ 	.word	0x000000ff
        /*060c*/ 	.word	0x00000298
        /*0610*/ 	.short	0x0100
        /*0612*/ 	.byte	0x04
	.zero		1


	//   ....[82]....
        /*0614*/ 	.word	0x00000fa0
        /*0618*/ 	.word	0x000000ff
        /*061c*/ 	.word	0x00000280
        /*0620*/ 	.short	0x0100
        /*0622*/ 	.byte	0x04
	.zero		1


	//   ....[83]....
        /*0624*/ 	.word	0x00000fb0
        /*0628*/ 	.word	0x000000ff
        /*062c*/ 	.word	0x000002a0
        /*0630*/ 	.short	0x0100
        /*0632*/ 	.byte	0x04
	.zero		1


	//   ....[84]....
        /*0634*/ 	.word	0x00000fc0
        /*0638*/ 	.word	0x000000ff
        /*063c*/ 	.word	0x00000288
        /*0640*/ 	.short	0x0100
        /*0642*/ 	.byte	0x04
	.zero		1


	//   ....[85]....
        /*0644*/ 	.word	0x00000fd0
        /*0648*/ 	.word	0x000000ff
        /*064c*/ 	.word	0x000002a8
        /*0650*/ 	.short	0x0100
        /*0652*/ 	.byte	0x04
	.zero		1


	//   ....[86]....
        /*0654*/ 	.word	0x000010c0
        /*0658*/ 	.word	0x000000ff
        /*065c*/ 	.word	0x000002b0
        /*0660*/ 	.short	0x0100
        /*0662*/ 	.byte	0x04
	.zero		1


	//   ....[87]....
        /*0664*/ 	.word	0x000010d0
        /*0668*/ 	.word	0x000000ff
        /*066c*/ 	.word	0x000002c0
        /*0670*/ 	.short	0x0100
        /*0672*/ 	.byte	0x04
	.zero		1


	//   ....[88]....
        /*0674*/ 	.word	0x000010e0
        /*0678*/ 	.word	0x000000ff
        /*067c*/ 	.word	0x000002b8
        /*0680*/ 	.short	0x0100
        /*0682*/ 	.byte	0x04
	.zero		1


	//   ....[89]....
        /*0684*/ 	.word	0x000010f0
        /*0688*/ 	.word	0x000000ff
        /*068c*/ 	.word	0x000002c8
        /*0690*/ 	.short	0x0100
        /*0692*/ 	.byte	0x04
	.zero		1


	//   ....[90]....
        /*0694*/ 	.word	0x00001fa0
        /*0698*/ 	.word	0x00000000
        /*069c*/ 	.word	0x000002c0
        /*06a0*/ 	.short	0x010a
        /*06a2*/ 	.byte	0xff
	.zero		1


	//   ....[91]....
        /*06a4*/ 	.word	0x00001fd0
        /*06a8*/ 	.word	0x00000000
        /*06ac*/ 	.word	0x000002b0
        /*06b0*/ 	.short	0x0101
        /*06b2*/ 	.byte	0xff
	.zero		1


	//   ....[92]....
        /*06b4*/ 	.word	0x000020b0
        /*06b8*/ 	.word	0x000000ff
        /*06bc*/ 	.word	0x00000110
        /*06c0*/ 	.short	0x010a
        /*06c2*/ 	.byte	0x04
	.zero		1


	//   ....[93]....
        /*06c4*/ 	.word	0x00002130
        /*06c8*/ 	.word	0x000000ff
        /*06cc*/ 	.word	0x00000110
        /*06d0*/ 	.short	0x010a
        /*06d2*/ 	.byte	0x21
	.zero		1


	//   ....[94]....
        /*06d4*/ 	.word	0x000022c0
        /*06d8*/ 	.word	0x000000ff
        /*06dc*/ 	.word	0x00000110
        /*06e0*/ 	.short	0x010a
        /*06e2*/ 	.byte	0x08
	.zero		1


	//   ....[95]....
        /*06e4*/ 	.word	0x000023f0
        /*06e8*/ 	.word	0x000000ff
        /*06ec*/ 	.word	0x00000248
        /*06f0*/ 	.short	0x0101
        /*06f2*/ 	.byte	0x06
	.zero		1


	//   ....[96]....
        /*06f4*/ 	.word	0x00002410
        /*06f8*/ 	.word	0x000000ff
        /*06fc*/ 	.word	0x00000110
        /*0700*/ 	.short	0x010a
        /*0702*/ 	.byte	0x04
	.zero		1


	//   ....[97]....
        /*0704*/ 	.word	0x00002490
        /*0708*/ 	.word	0x000000ff
        /*070c*/ 	.word	0x00000110
        /*0710*/ 	.short	0x010a
        /*0712*/ 	.byte	0x11
	.zero		1


	//   ....[98]....
        /*0714*/ 	.word	0x00002620
        /*0718*/ 	.word	0x000000ff
        /*071c*/ 	.word	0x00000110
        /*0720*/ 	.short	0x010a
        /*0722*/ 	.byte	0x07
	.zero		1


	//   ....[99]....
        /*0724*/ 	.word	0x00002780
        /*0728*/ 	.word	0x00000003
        /*072c*/ 	.word	0x00000250
        /*0730*/ 	.short	0x010a
        /*0732*/ 	.byte	0xff
	.zero		1


	//   ....[100]....
        /*0734*/ 	.word	0x000028d0
        /*0738*/ 	.word	0x00000000
        /*073c*/ 	.word	0x00000000
        /*0740*/ 	.short	0x0101
        /*0742*/ 	.byte	0xff
	.zero		1


	//   ....[101]....
        /*0744*/ 	.word	0x00002e70
        /*0748*/ 	.word	0x000000ff
        /*074c*/ 	.word	0x00000000
        /*0750*/ 	.short	0x010a
        /*0752*/ 	.byte	0x04
	.zero		1


	//   ....[102]....
        /*0754*/ 	.word	0x00002f00
        /*0758*/ 	.word	0x000000ff
        /*075c*/ 	.word	0x00000000
        /*0760*/ 	.short	0x010a
        /*0762*/ 	.byte	0x05
	.zero		1


	//   ....[103]....
        /*0764*/ 	.word	0x00002f90
        /*0768*/ 	.word	0x000000ff
        /*076c*/ 	.word	0x00000000
        /*0770*/ 	.short	0x010a
        /*0772*/ 	.byte	0x05
	.zero		1


	//   ....[104]....
        /*0774*/ 	.word	0x00003020
        /*0778*/ 	.word	0x000000ff
        /*077c*/ 	.word	0x00000000
        /*0780*/ 	.short	0x010a
        /*0782*/ 	.byte	0x05
	.zero		1


	//   ....[105]....
        /*0784*/ 	.word	0x000030b0
        /*0788*/ 	.word	0x000000ff
        /*078c*/ 	.word	0x00000000
        /*0790*/ 	.short	0x010a
        /*0792*/ 	.byte	0x05
	.zero		1


	//   ....[106]....
        /*0794*/ 	.word	0x00003140
        /*0798*/ 	.word	0x000000ff
        /*079c*/ 	.word	0x00000000
        /*07a0*/ 	.short	0x010a
        /*07a2*/ 	.byte	0x05
	.zero		1


	//   ....[107]....
        /*07a4*/ 	.word	0x000031d0
        /*07a8*/ 	.word	0x000000ff
        /*07ac*/ 	.word	0x00000000
        /*07b0*/ 	.short	0x010a
        /*07b2*/ 	.byte	0x05
	.zero		1


	//   ....[108]....
        /*07b4*/ 	.word	0x00003260
        /*07b8*/ 	.word	0x000000ff
        /*07bc*/ 	.word	0x00000000
        /*07c0*/ 	.short	0x010a
        /*07c2*/ 	.byte	0x05
	.zero		1


	//   ....[109]....
        /*07c4*/ 	.word	0x000032f0
        /*07c8*/ 	.word	0x000000ff
        /*07cc*/ 	.word	0x00000000
        /*07d0*/ 	.short	0x010a
        /*07d2*/ 	.byte	0x05
	.zero		1


	//   ....[110]....
        /*07d4*/ 	.word	0x00003380
        /*07d8*/ 	.word	0x000000ff
        /*07dc*/ 	.word	0x00000000
        /*07e0*/ 	.short	0x010a
        /*07e2*/ 	.byte	0x05
	.zero		1


	//   ....[111]....
        /*07e4*/ 	.word	0x00003410
        /*07e8*/ 	.word	0x000000ff
        /*07ec*/ 	.word	0x00000000
        /*07f0*/ 	.short	0x010a
        /*07f2*/ 	.byte	0x05
	.zero		1


	//   ....[112]....
        /*07f4*/ 	.word	0x000034a0
        /*07f8*/ 	.word	0x000000ff
        /*07fc*/ 	.word	0x00000000
        /*0800*/ 	.short	0x010a
        /*0802*/ 	.byte	0x05
	.zero		1


	//   ....[113]....
        /*0804*/ 	.word	0x00003530
        /*0808*/ 	.word	0x000000ff
        /*080c*/ 	.word	0x00000000
        /*0810*/ 	.short	0x010a
        /*0812*/ 	.byte	0x05
	.zero		1


	//   ....[114]....
        /*0814*/ 	.word	0x000035c0
        /*0818*/ 	.word	0x000000ff
        /*081c*/ 	.word	0x00000000
        /*0820*/ 	.short	0x010a
        /*0822*/ 	.byte	0x05
	.zero		1


	//   ....[115]....
        /*0824*/ 	.word	0x00003650
        /*0828*/ 	.word	0x000000ff
        /*082c*/ 	.word	0x00000000
        /*0830*/ 	.short	0x010a
        /*0832*/ 	.byte	0x05
	.zero		1


	//   ....[116]....
        /*0834*/ 	.word	0x000036e0
        /*0838*/ 	.word	0x000000ff
        /*083c*/ 	.word	0x00000000
        /*0840*/ 	.short	0x010a
        /*0842*/ 	.byte	0x05
	.zero		1


	//   ....[117]....
        /*0844*/ 	.word	0x00003770
        /*0848*/ 	.word	0x000000ff
        /*084c*/ 	.word	0x00000000
        /*0850*/ 	.short	0x010a
        /*0852*/ 	.byte	0x05
	.zero		1


	//   ....[118]....
        /*0854*/ 	.word	0x00003800
        /*0858*/ 	.word	0x000000ff
        /*085c*/ 	.word	0x00000000
        /*0860*/ 	.short	0x010a
        /*0862*/ 	.byte	0x05
	.zero		1


	//   ....[119]....
        /*0864*/ 	.word	0x00003890
        /*0868*/ 	.word	0x000000ff
        /*086c*/ 	.word	0x00000000
        /*0870*/ 	.short	0x010a
        /*0872*/ 	.byte	0x05
	.zero		1


	//   ....[120]....
        /*0874*/ 	.word	0x00003920
        /*0878*/ 	.word	0x000000ff
        /*087c*/ 	.word	0x00000000
        /*0880*/ 	.short	0x010a
        /*0882*/ 	.byte	0x05
	.zero		1


	//   ....[121]....
        /*0884*/ 	.word	0x000039b0
        /*0888*/ 	.word	0x000000ff
        /*088c*/ 	.word	0x00000000
        /*0890*/ 	.short	0x010a
        /*0892*/ 	.byte	0x05
	.zero		1


	//   ....[122]....
        /*0894*/ 	.word	0x00003a40
        /*0898*/ 	.word	0x000000ff
        /*089c*/ 	.word	0x00000000
        /*08a0*/ 	.short	0x010a
        /*08a2*/ 	.byte	0x05
	.zero		1


	//   ....[123]....
        /*08a4*/ 	.word	0x00003ad0
        /*08a8*/ 	.word	0x000000ff
        /*08ac*/ 	.word	0x00000000
        /*08b0*/ 	.short	0x010a
        /*08b2*/ 	.byte	0x05
	.zero		1


	//   ....[124]....
        /*08b4*/ 	.word	0x00003b60
        /*08b8*/ 	.word	0x000000ff
        /*08bc*/ 	.word	0x00000000
        /*08c0*/ 	.short	0x010a
        /*08c2*/ 	.byte	0x05
	.zero		1


	//   ....[125]....
        /*08c4*/ 	.word	0x00003bf0
        /*08c8*/ 	.word	0x000000ff
        /*08cc*/ 	.word	0x00000000
        /*08d0*/ 	.short	0x010a
        /*08d2*/ 	.byte	0x05
	.zero		1


	//   ....[126]....
        /*08d4*/ 	.word	0x00003c80
        /*08d8*/ 	.word	0x000000ff
        /*08dc*/ 	.word	0x00000000
        /*08e0*/ 	.short	0x010a
        /*08e2*/ 	.byte	0x05
	.zero		1


	//   ....[127]....
        /*08e4*/ 	.word	0x00003d10
        /*08e8*/ 	.word	0x000000ff
        /*08ec*/ 	.word	0x00000000
        /*08f0*/ 	.short	0x010a
        /*08f2*/ 	.byte	0x05
	.zero		1


	//   ....[128]....
        /*08f4*/ 	.word	0x00003da0
        /*08f8*/ 	.word	0x000000ff
        /*08fc*/ 	.word	0x00000000
        /*0900*/ 	.short	0x010a
        /*0902*/ 	.byte	0x05
	.zero		1


	//   ....[129]....
        /*0904*/ 	.word	0x00003e30
        /*0908*/ 	.word	0x000000ff
        /*090c*/ 	.word	0x00000000
        /*0910*/ 	.short	0x010a
        /*0912*/ 	.byte	0x05
	.zero		1


	//   ....[130]....
        /*0914*/ 	.word	0x00003ec0
        /*0918*/ 	.word	0x000000ff
        /*091c*/ 	.word	0x00000000
        /*0920*/ 	.short	0x010a
        /*0922*/ 	.byte	0x05
	.zero		1


	//   ....[131]....
        /*0924*/ 	.word	0x00003f50
        /*0928*/ 	.word	0x000000ff
        /*092c*/ 	.word	0x00000000
        /*0930*/ 	.short	0x010a
        /*0932*/ 	.byte	0x05
	.zero		1


	//   ....[132]....
        /*0934*/ 	.word	0x00003fe0
        /*0938*/ 	.word	0x000000ff
        /*093c*/ 	.word	0x00000000
        /*0940*/ 	.short	0x010a
        /*0942*/ 	.byte	0x05
	.zero		1


	//   ....[133]....
        /*0944*/ 	.word	0x00004070
        /*0948*/ 	.word	0x000000ff
        /*094c*/ 	.word	0x00000000
        /*0950*/ 	.short	0x010a
        /*0952*/ 	.byte	0x05
	.zero		1


	//   ....[134]....
        /*0954*/ 	.word	0x00004110
        /*0958*/ 	.word	0x00000000
        /*095c*/ 	.word	0x00000000
        /*0960*/ 	.short	0x010a
        /*0962*/ 	.byte	0xff
	.zero		1


	//   ....[135]....
        /*0964*/ 	.word	0x00004230
        /*0968*/ 	.word	0x00000002
        /*096c*/ 	.word	0x000002b0
        /*0970*/ 	.short	0x010a
        /*0972*/ 	.byte	0xff
	.zero		1


	//   ....[136]....
        /*0974*/ 	.word	0x000042a0
        /*0978*/ 	.word	0x00000002
        /*097c*/ 	.word	0x00000000
        /*0980*/ 	.short	0x0101
        /*0982*/ 	.byte	0xff
	.zero		1


	//   ....[137]....
        /*0984*/ 	.word	0x000042c0
        /*0988*/ 	.word	0x000000ff
        /*098c*/ 	.word	0x00000260
        /*0990*/ 	.short	0x010a
        /*0992*/ 	.byte	0x04
	.zero		1


	//   ....[138]....
        /*0994*/ 	.word	0x000043e0
        /*0998*/ 	.word	0x00000002
        /*099c*/ 	.word	0x00000250
        /*09a0*/ 	.short	0x010a
        /*09a2*/ 	.byte	0xff
	.zero		1


	//   ....[139]....
        /*09a4*/ 	.word	0x000044e0
        /*09a8*/ 	.word	0x00000002
        /*09ac*/ 	.word	0x00000000
        /*09b0*/ 	.short	0x0101
        /*09b2*/ 	.byte	0xff
	.zero		1


	//   ....[140]....
        /*09b4*/ 	.word	0x00004570
        /*09b8*/ 	.word	0x000000ff
        /*09bc*/ 	.word	0x00000260
        /*09c0*/ 	.short	0x0106
        /*09c2*/ 	.byte	0x04
	.zero		1


	//   ....[141]....
        /*09c4*/ 	.word	0x00004590
        /*09c8*/ 	.word	0x000000ff
        /*09cc*/ 	.word	0x00000260
        /*09d0*/ 	.short	0x010a
        /*09d2*/ 	.byte	0x04
	.zero		1


	//   ....[142]....
        /*09d4*/ 	.word	0x00004620
        /*09d8*/ 	.word	0x000000ff
        /*09dc*/ 	.word	0x00000260
        /*09e0*/ 	.short	0x0106
        /*09e2*/ 	.byte	0x07
	.zero		1


	//   ....[143]....
        /*09e4*/ 	.word	0x00004660
        /*09e8*/ 	.word	0x00000000
        /*09ec*/ 	.word	0x00000260
        /*09f0*/ 	.short	0x010a
        /*09f2*/ 	.byte	0xff
	.zero		1


	//   ....[144]....
        /*09f4*/ 	.word	0x00004b50
        /*09f8*/ 	.word	0x00000000
        /*09fc*/ 	.word	0x00000250
        /*0a00*/ 	.short	0x010a
        /*0a02*/ 	.byte	0xff
	.zero		1


	//   ....[145]....
        /*0a04*/ 	.word	0x00004c50
        /*0a08*/ 	.word	0x00000003
        /*0a0c*/ 	.word	0x00000000
        /*0a10*/ 	.short	0x0101
        /*0a12*/ 	.byte	0xff
	.zero		1


	//   ....[146]....
        /*0a14*/ 	.word	0x00004c60
        /*0a18*/ 	.word	0x000000ff
        /*0a1c*/ 	.word	0x00000000
        /*0a20*/ 	.short	0x010a
        /*0a22*/ 	.byte	0x04
	.zero		1


	//   ....[147]....
        /*0a24*/ 	.word	0x00004c80
        /*0a28*/ 	.word	0x000000ff
        /*0a2c*/ 	.word	0x00000290
        /*0a30*/ 	.short	0x010a
        /*0a32*/ 	.byte	0x13
	.zero		1


	//   ....[148]....
        /*0a34*/ 	.word	0x00004dc0
        /*0a38*/ 	.word	0x000000ff
        /*0a3c*/ 	.word	0x00000000
        /*0a40*/ 	.short	0x010a
        /*0a42*/ 	.byte	0x06
	.zero		1


	//   ....[149]....
        /*0a44*/ 	.word	0x00004ec0
        /*0a48*/ 	.word	0x000000ff
        /*0a4c*/ 	.word	0x00000000
        /*0a50*/ 	.short	0x010a
        /*0a52*/ 	.byte	0x04
	.zero		1


	//   ....[150]....
        /*0a54*/ 	.word	0x000050a0
        /*0a58*/ 	.word	0x000000ff
        /*0a5c*/ 	.word	0x00000000
        /*0a60*/ 	.short	0x010a
        /*0a62*/ 	.byte	0x04
	.zero		1


	//   ....[151]....
        /*0a64*/ 	.word	0x00005130
        /*0a68*/ 	.word	0x000000ff
        /*0a6c*/ 	.word	0x00000000
        /*0a70*/ 	.short	0x010a
        /*0a72*/ 	.byte	0x05
	.zero		1


	//   ....[152]....
        /*0a74*/ 	.word	0x000051c0
        /*0a78*/ 	.word	0x000000ff
        /*0a7c*/ 	.word	0x00000000
        /*0a80*/ 	.short	0x010a
        /*0a82*/ 	.byte	0x05
	.zero		1


	//   ....[153]....
        /*0a84*/ 	.word	0x00005250
        /*0a88*/ 	.word	0x000000ff
        /*0a8c*/ 	.word	0x00000000
        /*0a90*/ 	.short	0x010a
        /*0a92*/ 	.byte	0x04
	.zero		1


	//   ....[154]....
        /*0a94*/ 	.word	0x00005700
        /*0a98*/ 	.word	0x0000000c
        /*0a9c*/ 	.word	0x00000250
        /*0aa0*/ 	.short	0x010a
        /*0aa2*/ 	.byte	0xff
	.zero		1


	//   ....[155]....
        /*0aa4*/ 	.word	0x00005870
        /*0aa8*/ 	.word	0x00000000
        /*0aac*/ 	.word	0x00000000
        /*0ab0*/ 	.short	0x0101
        /*0ab2*/ 	.byte	0xff
	.zero		1


	//   ....[156]....
        /*0ab4*/ 	.word	0x00005d00
        /*0ab8*/ 	.word	0x000000ff
        /*0abc*/ 	.word	0x00000248
        /*0ac0*/ 	.short	0x010a
        /*0ac2*/ 	.byte	0x15
	.zero		1


	//   ....[157]....
        /*0ac4*/ 	.word	0x00005e80
        /*0ac8*/ 	.word	0x000000ff
        /*0acc*/ 	.word	0x00000230
        /*0ad0*/ 	.short	0x010a
        /*0ad2*/ 	.byte	0x15
	.zero		1


	//   ....[158]....
        /*0ad4*/ 	.word	0x00006000
        /*0ad8*/ 	.word	0x000000ff
        /*0adc*/ 	.word	0x00000220
        /*0ae0*/ 	.short	0x010b
        /*0ae2*/ 	.byte	0x15
	.zero		1


	//   ....[159]....
        /*0ae4*/ 	.word	0x00006010
        /*0ae8*/ 	.word	0x000000ff
        /*0aec*/ 	.word	0x00000000
        /*0af0*/ 	.short	0x0101
        /*0af2*/ 	.byte	0x06
	.zero		1


	//   ....[160]....
        /*0af4*/ 	.word	0x00006020
        /*0af8*/ 	.word	0x000000ff
        /*0afc*/ 	.word	0x00000238
        /*0b00*/ 	.short	0x010a
        /*0b02*/ 	.byte	0x15
	.zero		1


	//   ....[161]....
        /*0b04*/ 	.word	0x00006200
        /*0b08*/ 	.word	0x000000ff
        /*0b0c*/ 	.word	0x00000228
        /*0b10*/ 	.short	0x010b
        /*0b12*/ 	.byte	0x15
	.zero		1


	//   ....[162]....
        /*0b14*/ 	.word	0x00006210
        /*0b18*/ 	.word	0x000000ff
        /*0b1c*/ 	.word	0x00000000
        /*0b20*/ 	.short	0x0101
        /*0b22*/ 	.byte	0x21
	.zero		1


	//   ....[163]....
        /*0b24*/ 	.word	0x00006240
        /*0b28*/ 	.word	0x000000ff
        /*0b2c*/ 	.word	0x00000230
        /*0b30*/ 	.short	0x010a
        /*0b32*/ 	.byte	0x15
	.zero		1


	//   ....[164]....
        /*0b34*/ 	.word	0x00006280
        /*0b38*/ 	.word	0x00000000
        /*0b3c*/ 	.word	0x00000238
        /*0b40*/ 	.short	0x010a
        /*0b42*/ 	.byte	0xff
	.zero		1


	//   ....[165]....
        /*0b44*/ 	.word	0x000065b0
        /*0b48*/ 	.word	0x00000003
        /*0b4c*/ 	.word	0x00000250
        /*0b50*/ 	.short	0x010a
        /*0b52*/ 	.byte	0xff
	.zero		1


	//   ....[166]....
        /*0b54*/ 	.word	0x00006730
        /*0b58*/ 	.word	0x00000000
        /*0b5c*/ 	.word	0x00000000
        /*0b60*/ 	.short	0x0101
        /*0b62*/ 	.byte	0xff
	.zero		1


	//   ....[167]....
        /*0b64*/ 	.word	0x00007210
        /*0b68*/ 	.word	0x00000003
        /*0b6c*/ 	.word	0x00000220
        /*0b70*/ 	.short	0x010a
        /*0b72*/ 	.byte	0xff
	.zero		1


	//   ....[168]....
        /*0b74*/ 	.word	0x00007230
        /*0b78*/ 	.word	0x0000002b
        /*0b7c*/ 	.word	0x00000270
        /*0b80*/ 	.short	0x010a
        /*0b82*/ 	.byte	0xff
	.zero		1


	//   ....[169]....
        /*0b84*/ 	.word	0x00007370
        /*0b88*/ 	.word	0x00000003
        /*0b8c*/ 	.word	0x00000220
        /*0b90*/ 	.short	0x010a
        /*0b92*/ 	.byte	0xff
	.zero		1


	//   ....[170]....
        /*0b94*/ 	.word	0x00007490
        /*0b98*/ 	.word	0x00000000
        /*0b9c*/ 	.word	0x00000000
        /*0ba0*/ 	.short	0x0101
        /*0ba2*/ 	.byte	0xff
	.zero		1


	//   ....[171]....
        /*0ba4*/ 	.word	0x00007510
        /*0ba8*/ 	.word	0x0000002b
        /*0bac*/ 	.word	0x00000270
        /*0bb0*/ 	.short	0x010a
        /*0bb2*/ 	.byte	0xff
	.zero		1


	//   ....[172]....
        /*0bb4*/ 	.word	0x00008080
        /*0bb8*/ 	.word	0x00000003
        /*0bbc*/ 	.word	0x00000220
        /*0bc0*/ 	.short	0x010a
        /*0bc2*/ 	.byte	0xff
	.zero		1


	//   ....[173]....
        /*0bc4*/ 	.word	0x00008130
        /*0bc8*/ 	.word	0x00000003
        /*0bcc*/ 	.word	0x00000220
        /*0bd0*/ 	.short	0x010a
        /*0bd2*/ 	.byte	0xff
	.zero		1


	//   ....[174]....
        /*0bd4*/ 	.word	0x00008250
        /*0bd8*/ 	.word	0x00000000
        /*0bdc*/ 	.word	0x00000000
        /*0be0*/ 	.short	0x0101
        /*0be2*/ 	.byte	0xff
	.zero		1


	//   ....[175]....
        /*0be4*/ 	.word	0x00008660
        /*0be8*/ 	.word	0x000000ff
        /*0bec*/ 	.word	0x00000000
        /*0bf0*/ 	.short	0x0101
        /*0bf2*/ 	.byte	0x04
	.zero		1


	//   ....[176]....
        /*0bf4*/ 	.word	0x00008f50
        /*0bf8*/ 	.word	0x00000000
        /*0bfc*/ 	.word	0x000002c0
        /*0c00*/ 	.short	0x010a
        /*0c02*/ 	.byte	0xff
	.zero		1


	//   ....[177]....
        /*0c04*/ 	.word	0x00008fb0
        /*0c08*/ 	.word	0x00000000
        /*0c0c*/ 	.word	0x00000110
        /*0c10*/ 	.short	0x010a
        /*0c12*/ 	.byte	0xff
	.zero		1


	//   ....[178]....
        /*0c14*/ 	.word	0x00009010
        /*0c18*/ 	.word	0x00000000
        /*0c1c*/ 	.word	0x00000110
        /*0c20*/ 	.short	0x010a
        /*0c22*/ 	.byte	0xff
	.zero		1


	//   ....[179]....
        /*0c24*/ 	.word	0x00009060
        /*0c28*/ 	.word	0x00000003
        /*0c2c*/ 	.word	0x00000250
        /*0c30*/ 	.short	0x010a
        /*0c32*/ 	.byte	0xff
	.zero		1


	//   ....[180]....
        /*0c34*/ 	.word	0x000090c0
        /*0c38*/ 	.word	0x00000000
        /*0c3c*/ 	.word	0x00000000
        /*0c40*/ 	.short	0x010a
        /*0c42*/ 	.byte	0xff
	.zero		1


	//   ....[181]....
        /*0c44*/ 	.word	0x00009120
        /*0c48*/ 	.word	0x00000000
        /*0c4c*/ 	.word	0x00000000
        /*0c50*/ 	.short	0x010a
        /*0c52*/ 	.byte	0xff
	.zero		1


	//   ....[182]....
        /*0c54*/ 	.word	0x00009180
        /*0c58*/ 	.word	0x00000000
        /*0c5c*/ 	.word	0x00000000
        /*0c60*/ 	.short	0x010a
        /*0c62*/ 	.byte	0xff
	.zero		1


	//   ....[183]....
        /*0c64*/ 	.word	0x000091e0
        /*0c68*/ 	.word	0x00000000
        /*0c6c*/ 	.word	0x00000000
        /*0c70*/ 	.short	0x010a
        /*0c72*/ 	.byte	0xff
	.zero		1


	//   ....[184]....
        /*0c74*/ 	.word	0x00009240
        /*0c78*/ 	.word	0x00000000
        /*0c7c*/ 	.word	0x00000000
        /*0c80*/ 	.short	0x010a
        /*0c82*/ 	.byte	0xff
	.zero		1


	//   ....[185]....
        /*0c84*/ 	.word	0x000092a0
        /*0c88*/ 	.word	0x00000000
        /*0c8c*/ 	.word	0x00000000
        /*0c90*/ 	.short	0x010a
        /*0c92*/ 	.byte	0xff
	.zero		1


	//   ....[186]....
        /*0c94*/ 	.word	0x00009300
        /*0c98*/ 	.word	0x00000000
        /*0c9c*/ 	.word	0x00000000
        /*0ca0*/ 	.short	0x010a
        /*0ca2*/ 	.byte	0xff
	.zero		1


	//   ....[187]....
        /*0ca4*/ 	.word	0x00009360
        /*0ca8*/ 	.word	0x00000000
        /*0cac*/ 	.word	0x00000000
        /*0cb0*/ 	.short	0x010a
        /*0cb2*/ 	.byte	0xff
	.zero		1


	//   ....[188]....
        /*0cb4*/ 	.word	0x000093c0
        /*0cb8*/ 	.word	0x00000000
        /*0cbc*/ 	.word	0x00000000
        /*0cc0*/ 	.short	0x010a
        /*0cc2*/ 	.byte	0xff
	.zero		1


	//   ....[189]....
        /*0cc4*/ 	.word	0x00009420
        /*0cc8*/ 	.word	0x00000000
        /*0ccc*/ 	.word	0x00000000
        /*0cd0*/ 	.short	0x010a
        /*0cd2*/ 	.byte	0xff
	.zero		1


	//   ....[190]....
        /*0cd4*/ 	.word	0x00009480
        /*0cd8*/ 	.word	0x00000000
        /*0cdc*/ 	.word	0x00000000
        /*0ce0*/ 	.short	0x010a
        /*0ce2*/ 	.byte	0xff
	.zero		1


	//   ....[191]....
        /*0ce4*/ 	.word	0x000094e0
        /*0ce8*/ 	.word	0x00000000
        /*0cec*/ 	.word	0x00000000
        /*0cf0*/ 	.short	0x010a
        /*0cf2*/ 	.byte	0xff
	.zero		1


	//   ....[192]....
        /*0cf4*/ 	.word	0x00009540
        /*0cf8*/ 	.word	0x00000000
        /*0cfc*/ 	.word	0x00000000
        /*0d00*/ 	.short	0x010a
        /*0d02*/ 	.byte	0xff
	.zero		1


	//   ....[193]....
        /*0d04*/ 	.word	0x000095a0
        /*0d08*/ 	.word	0x00000000
        /*0d0c*/ 	.word	0x00000000
        /*0d10*/ 	.short	0x010a
        /*0d12*/ 	.byte	0xff
	.zero		1


	//   ....[194]....
        /*0d14*/ 	.word	0x00009600
        /*0d18*/ 	.word	0x00000000
        /*0d1c*/ 	.word	0x00000000
        /*0d20*/ 	.short	0x010a
        /*0d22*/ 	.byte	0xff
	.zero		1


	//   ....[195]....
        /*0d24*/ 	.word	0x00009660
        /*0d28*/ 	.word	0x00000000
        /*0d2c*/ 	.word	0x00000000
        /*0d30*/ 	.short	0x010a
        /*0d32*/ 	.byte	0xff
	.zero		1


	//   ....[196]....
        /*0d34*/ 	.word	0x000096c0
        /*0d38*/ 	.word	0x00000000
        /*0d3c*/ 	.word	0x00000000
        /*0d40*/ 	.short	0x010a
        /*0d42*/ 	.byte	0xff
	.zero		1


	//   ....[197]....
        /*0d44*/ 	.word	0x00009720
        /*0d48*/ 	.word	0x00000000
        /*0d4c*/ 	.word	0x00000000
        /*0d50*/ 	.short	0x010a
        /*0d52*/ 	.byte	0xff
	.zero		1


	//   ....[198]....
        /*0d54*/ 	.word	0x00009780
        /*0d58*/ 	.word	0x00000000
        /*0d5c*/ 	.word	0x00000000
        /*0d60*/ 	.short	0x010a
        /*0d62*/ 	.byte	0xff
	.zero		1


	//   ....[199]....
        /*0d64*/ 	.word	0x000097e0
        /*0d68*/ 	.word	0x00000000
        /*0d6c*/ 	.word	0x00000000
        /*0d70*/ 	.short	0x010a
        /*0d72*/ 	.byte	0xff
	.zero		1


	//   ....[200]....
        /*0d74*/ 	.word	0x00009840
        /*0d78*/ 	.word	0x00000000
        /*0d7c*/ 	.word	0x00000000
        /*0d80*/ 	.short	0x010a
        /*0d82*/ 	.byte	0xff
	.zero		1


	//   ....[201]....
        /*0d84*/ 	.word	0x000098a0
        /*0d88*/ 	.word	0x00000000
        /*0d8c*/ 	.word	0x00000000
        /*0d90*/ 	.short	0x010a
        /*0d92*/ 	.byte	0xff
	.zero		1


	//   ....[202]....
        /*0d94*/ 	.word	0x00009900
        /*0d98*/ 	.word	0x00000000
        /*0d9c*/ 	.word	0x00000000
        /*0da0*/ 	.short	0x010a
        /*0da2*/ 	.byte	0xff
	.zero		1


	//   ....[203]....
        /*0da4*/ 	.word	0x00009960
        /*0da8*/ 	.word	0x00000000
        /*0dac*/ 	.word	0x00000000
        /*0db0*/ 	.short	0x010a
        /*0db2*/ 	.byte	0xff
	.zero		1


	//   ....[204]....
        /*0db4*/ 	.word	0x000099c0
        /*0db8*/ 	.word	0x00000000
        /*0dbc*/ 	.word	0x00000000
        /*0dc0*/ 	.short	0x010a
        /*0dc2*/ 	.byte	0xff
	.zero		1


	//   ....[205]....
        /*0dc4*/ 	.word	0x00009a20
        /*0dc8*/ 	.word	0x00000000
        /*0dcc*/ 	.word	0x00000000
        /*0dd0*/ 	.short	0x010a
        /*0dd2*/ 	.byte	0xff
	.zero		1


	//   ....[206]....
        /*0dd4*/ 	.word	0x00009a80
        /*0dd8*/ 	.word	0x00000000
        /*0ddc*/ 	.word	0x00000000
        /*0de0*/ 	.short	0x010a
        /*0de2*/ 	.byte	0xff
	.zero		1


	//   ....[207]....
        /*0de4*/ 	.word	0x00009ae0
        /*0de8*/ 	.word	0x00000000
        /*0dec*/ 	.word	0x00000000
        /*0df0*/ 	.short	0x010a
        /*0df2*/ 	.byte	0xff
	.zero		1


	//   ....[208]....
        /*0df4*/ 	.word	0x00009b40
        /*0df8*/ 	.word	0x00000000
        /*0dfc*/ 	.word	0x00000000
        /*0e00*/ 	.short	0x010a
        /*0e02*/ 	.byte	0xff
	.zero		1


	//   ....[209]....
        /*0e04*/ 	.word	0x00009ba0
        /*0e08*/ 	.word	0x00000000
        /*0e0c*/ 	.word	0x00000000
        /*0e10*/ 	.short	0x010a
        /*0e12*/ 	.byte	0xff
	.zero		1


	//   ....[210]....
        /*0e14*/ 	.word	0x00009c00
        /*0e18*/ 	.word	0x00000000
        /*0e1c*/ 	.word	0x00000000
        /*0e20*/ 	.short	0x010a
        /*0e22*/ 	.byte	0xff
	.zero		1


	//   ....[211]....
        /*0e24*/ 	.word	0x00009c60
        /*0e28*/ 	.word	0x00000000
        /*0e2c*/ 	.word	0x00000000
        /*0e30*/ 	.short	0x010a
        /*0e32*/ 	.byte	0xff
	.zero		1


	//   ....[212]....
        /*0e34*/ 	.word	0x00009cc0
        /*0e38*/ 	.word	0x00000000
        /*0e3c*/ 	.word	0x00000000
        /*0e40*/ 	.short	0x010a
        /*0e42*/ 	.byte	0xff
	.zero		1


	//   ....[213]....
        /*0e44*/ 	.word	0x00009d10
        /*0e48*/ 	.word	0x00000002
        /*0e4c*/ 	.word	0x000002b0
        /*0e50*/ 	.short	0x010a
        /*0e52*/ 	.byte	0xff
	.zero		1


	//   ....[214]....
        /*0e54*/ 	.word	0x00009d70
        /*0e58*/ 	.word	0x00000002
        /*0e5c*/ 	.word	0x00000260
        /*0e60*/ 	.short	0x010a
        /*0e62*/ 	.byte	0xff
	.zero		1


	//   ....[215]....
        /*0e64*/ 	.word	0x00009dc0
        /*0e68*/ 	.word	0x00000002
        /*0e6c*/ 	.word	0x00000250
        /*0e70*/ 	.short	0x010a
        /*0e72*/ 	.byte	0xff
	.zero		1


	//   ....[216]....
        /*0e74*/ 	.word	0x00009e20
        /*0e78*/ 	.word	0x00000000
        /*0e7c*/ 	.word	0x00000260
        /*0e80*/ 	.short	0x010a
        /*0e82*/ 	.byte	0xff
	.zero		1


	//   ....[217]....
        /*0e84*/ 	.word	0x00009e70
        /*0e88*/ 	.word	0x00000000
        /*0e8c*/ 	.word	0x00000250
        /*0e90*/ 	.short	0x010a
        /*0e92*/ 	.byte	0xff
	.zero		1


	//   ....[218]....
        /*0e94*/ 	.word	0x00009ed0
        /*0e98*/ 	.word	0x00000002
        /*0e9c*/ 	.word	0x00000290
        /*0ea0*/ 	.short	0x010a
        /*0ea2*/ 	.byte	0xff
	.zero		1


	//   ....[219]....
        /*0ea4*/ 	.word	0x00009f30
        /*0ea8*/ 	.word	0x00000000
        /*0eac*/ 	.word	0x00000000
        /*0eb0*/ 	.short	0x010a
        /*0eb2*/ 	.byte	0xff
	.zero		1


	//   ....[220]....
        /*0eb4*/ 	.word	0x00009f90
        /*0eb8*/ 	.word	0x00000000
        /*0ebc*/ 	.word	0x00000000
        /*0ec0*/ 	.short	0x010a
        /*0ec2*/ 	.byte	0xff
	.zero		1


	//   ....[221]....
        /*0ec4*/ 	.word	0x00009ff0
        /*0ec8*/ 	.word	0x00000000
        /*0ecc*/ 	.word	0x00000000
        /*0ed0*/ 	.short	0x010a
        /*0ed2*/ 	.byte	0xff
	.zero		1


	//   ....[222]....
        /*0ed4*/ 	.word	0x0000a050
        /*0ed8*/ 	.word	0x00000000
        /*0edc*/ 	.word	0x00000000
        /*0ee0*/ 	.short	0x010a
        /*0ee2*/ 	.byte	0xff
	.zero		1


	//   ....[223]....
        /*0ee4*/ 	.word	0x0000a0b0
        /*0ee8*/ 	.word	0x00000000
        /*0eec*/ 	.word	0x00000000
        /*0ef0*/ 	.short	0x010a
        /*0ef2*/ 	.byte	0xff
	.zero		1


	//   ....[224]....
        /*0ef4*/ 	.word	0x0000a100
        /*0ef8*/ 	.word	0x0000000c
        /*0efc*/ 	.word	0x00000250
        /*0f00*/ 	.short	0x010a
        /*0f02*/ 	.byte	0xff
	.zero		1


	//   ....[225]....
        /*0f04*/ 	.word	0x0000a160
        /*0f08*/ 	.word	0x00000000
        /*0f0c*/ 	.word	0x00000248
        /*0f10*/ 	.short	0x010a
        /*0f12*/ 	.byte	0xff
	.zero		1


	//   ....[226]....
        /*0f14*/ 	.word	0x0000a1c0
        /*0f18*/ 	.word	0x00000000
        /*0f1c*/ 	.word	0x00000230
        /*0f20*/ 	.short	0x010a
        /*0f22*/ 	.byte	0xff
	.zero		1


	//   ....[227]....
        /*0f24*/ 	.word	0x0000a220
        /*0f28*/ 	.word	0x00000000
        /*0f2c*/ 	.word	0x00000238
        /*0f30*/ 	.short	0x010a
        /*0f32*/ 	.byte	0xff
	.zero		1


	//   ....[228]....
        /*0f34*/ 	.word	0x0000a280
        /*0f38*/ 	.word	0x00000000
        /*0f3c*/ 	.word	0x00000230
        /*0f40*/ 	.short	0x010a
        /*0f42*/ 	.byte	0xff
	.zero		1


	//   ....[229]....
        /*0f44*/ 	.word	0x0000a2d0
        /*0f48*/ 	.word	0x00000003
        /*0f4c*/ 	.word	0x00000250
        /*0f50*/ 	.short	0x010a
        /*0f52*/ 	.byte	0xff
	.zero		1


	//   ....[230]....
        /*0f54*/ 	.word	0x0000a320
        /*0f58*/ 	.word	0x00000003
        /*0f5c*/ 	.word	0x00000220
        /*0f60*/ 	.short	0x010a
        /*0f62*/ 	.byte	0xff
	.zero		1


	//   ....[231]....
        /*0f64*/ 	.word	0x0000a370
        /*0f68*/ 	.word	0x0000002b
        /*0f6c*/ 	.word	0x00000270
        /*0f70*/ 	.short	0x010a
        /*0f72*/ 	.byte	0xff
	.zero		1


	//   ....[232]....
        /*0f74*/ 	.word	0x0000a3c0
        /*0f78*/ 	.word	0x00000003
        /*0f7c*/ 	.word	0x00000220
        /*0f80*/ 	.short	0x010a
        /*0f82*/ 	.byte	0xff
	.zero		1


	//----- nvinfo : EIATTR_NUM_MBARRIERS
	.align		4
.L_47:
        /*0f84*/ 	.byte	0x03, 0x38
        /*0f86*/ 	.short	0x005a


	//----- nvinfo : EIATTR_EXIT_INSTR_OFFSETS
	.align		4
        /*0f88*/ 	.byte	0x04, 0x1c
        /*0f8a*/ 	.short	(.L_49 - .L_48)


	//   ....[0]....
.L_48:
        /*0f8c*/ 	.word	0x00004140


	//   ....[1]....
        /*0f90*/ 	.word	0x00004630


	//   ....[2]....
        /*0f94*/ 	.word	0x00004690


	//   ....[3]....
        /*0f98*/ 	.word	0x000054b0


	//   ....[4]....
        /*0f9c*/ 	.word	0x000062b0


	//   ....[5]....
        /*0fa0*/ 	.word	0x000062f0


	//   ....[6]....
        /*0fa4*/ 	.word	0x00008f40


	//----- nvinfo : EIATTR_MAX_THREADS
	.align		4
.L_49:
        /*0fa8*/ 	.byte	0x04, 0x05
        /*0faa*/ 	.short	(.L_51 - .L_50)
.L_50:
        /*0fac*/ 	.word	0x00000100
        /*0fb0*/ 	.word	0x00000001
        /*0fb4*/ 	.word	0x00000001


	//----- nvinfo : EIATTR_CRS_STACK_SIZE
	.align		4
.L_51:
        /*0fb8*/ 	.byte	0x04, 0x1e
        /*0fba*/ 	.short	(.L_53 - .L_52)
.L_52:
        /*0fbc*/ 	.word	0x00000000


	//----- nvinfo : EIATTR_CBANK_PARAM_SIZE
	.align		4
.L_53:
        /*0fc0*/ 	.byte	0x03, 0x19
        /*0fc2*/ 	.short	0x0800


	//----- nvinfo : EIATTR_PARAM_CBANK
	.align		4
        /*0fc4*/ 	.byte	0x04, 0x0a
        /*0fc6*/ 	.short	(.L_55 - .L_54)
	.align		4
.L_54:
        /*0fc8*/ 	.word	index@(.nv.constant0._ZN7cutlass13device_kernelINS_4gemm6kernel13GemmUniversalIN4cute5tupleIJiiiiEEENS1_10collective13CollectiveMmaINS1_35MainloopSm100TmaUmmaWarpSpecializedILi34ELi2ELi4ENS5_IJNS4_1CILi4EEESB_NSA_ILi1EEEEEEEENS5_IJNSA_ILi64EEENSA_ILi128EEENSA_ILi32EEEEEEaNS5_IJlSC_lEEEaSJ_NS4_8TiledMMAINS4_8MMA_AtomIJNS4_15SM100_MMA_S8_SSIaaiLi64ELi128ELNS4_4UMMA5MajorE0ELSO_0ELNSN_8SaturateE0EEEEEENS4_6LayoutINS5_IJSC_SC_SC_EEENS5_IJNSA_ILi0EEESU_SU_EEEEENS5_IJNS4_10UnderscoreESX_SX_EEEEENS4_23SM90_TMA_LOAD_MULTICASTENS4_14ComposedLayoutINS4_7SwizzleILi1ELi4ELi3EEENS4_18smem_ptr_flag_bitsILi8EEENSS_INS5_IJNSA_ILi8EEESH_EEENS5_IJSH_SC_EEEEEEEvNS4_8identityES10_S1A_vS1B_EENS_8epilogue10collective18CollectiveEpilogueINS1D_23Sm100TmaWarpSpecializedILi2ELi2ELi32ELb0ELb0EEEJSI_NS5_IJNSS_ISF_SC_EES1I_EEEaSJ_aSJ_NS1D_6fusion15FusionCallbacksIS1H_NS1K_17LinearCombinationIaiaiLNS_15FloatRoundStyleE2EEESI_S1J_JEEENS4_5SM1004TMEM4LOAD26SM100_TMEM_LOAD_16dp32b32xENS4_13SM90_TMA_LOADENS11_INS12_ILi2ELi4ELi3EEES15_NSS_INS5_IJS16_SF_EEENS5_IJSF_SC_EEEEEEENS4_39AutoVectorizingCopyWithAssumedAlignmentILi128EEENS4_14SM90_TMA_STOREES1Z_S21_S21_EEEvvEEEEvNT_6ParamsE)
        /*0fcc*/ 	.short	0x0380
        /*0fce*/ 	.short	0x0800


	//----- nvinfo : EIATTR_SW_WAR
	.align		4
.L_55:
        /*0fd0*/ 	.byte	0x04, 0x36
        /*0fd2*/ 	.short	(.L_57 - .L_56)
.L_56:
        /*0fd4*/ 	.word	0x00000008
.L_57:


//--------------------- .nv.callgraph             --------------------------
	.section	.nv.callgraph,"",@"SHT_CUDA_CALLGRAPH"
	.align	4
	.sectionentsize	8
	.align		4
        /*0000*/ 	.word	0x00000000
	.align		4
        /*0004*/ 	.word	0xffffffff
	.align		4
        /*0008*/ 	.word	index@(_ZN7cutlass13device_kernelINS_4gemm6kernel13GemmUniversalIN4cute5tupleIJiiiiEEENS1_10collective13CollectiveMmaINS1_35MainloopSm100TmaUmmaWarpSpecializedILi34ELi2ELi4ENS5_IJNS4_1CILi4EEESB_NSA_ILi1EEEEEEEENS5_IJNSA_ILi64EEENSA_ILi128EEENSA_ILi32EEEEEEaNS5_IJlSC_lEEEaSJ_NS4_8TiledMMAINS4_8MMA_AtomIJNS4_15SM100_MMA_S8_SSIaaiLi64ELi128ELNS4_4UMMA5MajorE0ELSO_0ELNSN_8SaturateE0EEEEEENS4_6LayoutINS5_IJSC_SC_SC_EEENS5_IJNSA_ILi0EEESU_SU_EEEEENS5_IJNS4_10UnderscoreESX_SX_EEEEENS4_23SM90_TMA_LOAD_MULTICASTENS4_14ComposedLayoutINS4_7SwizzleILi1ELi4ELi3EEENS4_18smem_ptr_flag_bitsILi8EEENSS_INS5_IJNSA_ILi8EEESH_EEENS5_IJSH_SC_EEEEEEEvNS4_8identityES10_S1A_vS1B_EENS_8epilogue10collective18CollectiveEpilogueINS1D_23Sm100TmaWarpSpecializedILi2ELi2ELi32ELb0ELb0EEEJSI_NS5_IJNSS_ISF_SC_EES1I_EEEaSJ_aSJ_NS1D_6fusion15FusionCallbacksIS1H_NS1K_17LinearCombinationIaiaiLNS_15FloatRoundStyleE2EEESI_S1J_JEEENS4_5SM1004TMEM4LOAD26SM100_TMEM_LOAD_16dp32b32xENS4_13SM90_TMA_LOADENS11_INS12_ILi2ELi4ELi3EEES15_NSS_INS5_IJS16_SF_EEENS5_IJSF_SC_EEEEEEENS4_39AutoVectorizingCopyWithAssumedAlignmentILi128EEENS4_14SM90_TMA_STOREES1Z_S21_S21_EEEvvEEEEvNT_6ParamsE)
	.align		4
        /*000c*/ 	.word	index@(__assertfail)
	.align		4
        /*0010*/ 	.word	0x00000000
	.align		4
        /*0014*/ 	.word	0xfffffffe
	.align		4
        /*0018*/ 	.word	0x00000000
	.align		4
        /*001c*/ 	.word	0xfffffffd
	.align		4
        /*0020*/ 	.word	0x00000000
	.align		4
        /*0024*/ 	.word	0xfffffffc


//--------------------- .nv.constant4             --------------------------
	.section	.nv.constant4,"a",@progbits
	.align	8
	.align		8
.nv.constant4:
        /*0000*/ 	.dword	__assertfail
	.align		8
        /*0008*/ 	.dword	__unnamed_1
	.align		8
        /*0010*/ 	.dword	__unnamed_2
	.align		8
        /*0018*/ 	.dword	_ZN40_INTERNAL_4c447c1e_4_k_cu_8836733d_295434cuda3std3__45__cpo5beginE
	.align		8
        /*0020*/ 	.dword	_ZN40_INTERNAL_4c447c1e_4_k_cu_8836733d_295434cuda3std3__45__cpo3endE
	.align		8
        /*0028*/ 	.dword	_ZN40_INTERNAL_4c447c1e_4_k_cu_8836733d_295434cuda3std3__45__cpo6cbeginE
	.align		8
        /*0030*/ 	.dword	_ZN40_INTERNAL_4c447c1e_4_k_cu_8836733d_295434cuda3std3__45__cpo4cendE
	.align		8
        /*0038*/ 	.dword	_ZN40_INTERNAL_4c447c1e_4_k_cu_8836733d_295434cuda3std3__442_GLOBAL__N__4c447c1e_4_k_cu_8836733d_295436ignoreE
	.align		8
        /*0040*/ 	.dword	_ZN40_INTERNAL_4c447c1e_4_k_cu_8836733d_295434cuda3std3__419piecewise_constructE
	.align		8
        /*0048*/ 	.dword	_ZN40_INTERNAL_4c447c1e_4_k_cu_8836733d_295434cuda3std3__48in_placeE
	.align		8
        /*0050*/ 	.dword	_ZN40_INTERNAL_4c447c1e_4_k_cu_8836733d_295434cuda3std6ranges3__45__cpo4swapE
	.align		8
        /*0058*/ 	.dword	_ZN40_INTERNAL_4c447c1e_4_k_cu_8836733d_295434cuda3std6ranges3__45__cpo9iter_moveE
	.align		8
        /*0060*/ 	.dword	_ZN40_INTERNAL_4c447c1e_4_k_cu_8836733d_295434cute7productE
	.align		8
        /*0068*/ 	.dword	_ZN40_INTERNAL_4c447c1e_4_k_cu_8836733d_295434cute1_E
	.align		8
        /*0070*/ 	.dword	$str$25
	.align		8
        /*0078*/ 	.dword	$str$26
	.align		8
        /*0080*/ 	.dword	$str$27
	.align		8
        /*0088*/ 	.dword	$str$28


//--------------------- .text._ZN7cutlass13device_kernelINS_4gemm6kernel13GemmUniversalIN4cute5tupleIJiiiiEEENS1_10collective13CollectiveMmaINS1_35MainloopSm100TmaUmmaWarpSpecializedILi34ELi2ELi4ENS5_IJNS4_1CILi4EEESB_NSA_ILi1EEEEEEEENS5_IJNSA_ILi64EEENSA_ILi128EEENSA_ILi32EEEEEEaNS5_IJlSC_lEEEaSJ_NS4_8TiledMMAINS4_8MMA_AtomIJNS4_15SM100_MMA_S8_SSIaaiLi64ELi128ELNS4_4UMMA5MajorE0ELSO_0ELNSN_8SaturateE0EEEEEENS4_6LayoutINS5_IJSC_SC_SC_EEENS5_IJNSA_ILi0EEESU_SU_EEEEENS5_IJNS4_10UnderscoreESX_SX_EEEEENS4_23SM90_TMA_LOAD_MULTICASTENS4_14ComposedLayoutINS4_7SwizzleILi1ELi4ELi3EEENS4_18smem_ptr_flag_bitsILi8EEENSS_INS5_IJNSA_ILi8EEESH_EEENS5_IJSH_SC_EEEEEEEvNS4_8identityES10_S1A_vS1B_EENS_8epilogue10collective18CollectiveEpilogueINS1D_23Sm100TmaWarpSpecializedILi2ELi2ELi32ELb0ELb0EEEJSI_NS5_IJNSS_ISF_SC_EES1I_EEEaSJ_aSJ_NS1D_6fusion15FusionCallbacksIS1H_NS1K_17LinearCombinationIaiaiLNS_15FloatRoundStyleE2EEESI_S1J_JEEENS4_5SM1004TMEM4LOAD26SM100_TMEM_LOAD_16dp32b32xENS4_13SM90_TMA_LOADENS11_INS12_ILi2ELi4ELi3EEES15_NSS_INS5_IJS16_SF_EEENS5_IJSF_SC_EEEEEEENS4_39AutoVectorizingCopyWithAssumedAlignmentILi128EEENS4_14SM90_TMA_STOREES1Z_S21_S21_EEEvvEEEEvNT_6ParamsE --------------------------
	.section	.text._ZN7cutlass13device_kernelINS_4gemm6kernel13GemmUniversalIN4cute5tupleIJiiiiEEENS1_10collective13CollectiveMmaINS1_35MainloopSm100TmaUmmaWarpSpecializedILi34ELi2ELi4ENS5_IJNS4_1CILi4EEESB_NSA_ILi1EEEEEEEENS5_IJNSA_ILi64EEENSA_ILi128EEENSA_ILi32EEEEEEaNS5_IJlSC_lEEEaSJ_NS4_8TiledMMAINS4_8MMA_AtomIJNS4_15SM100_MMA_S8_SSIaaiLi64ELi128ELNS4_4UMMA5MajorE0ELSO_0ELNSN_8SaturateE0EEEEEENS4_6LayoutINS5_IJSC_SC_SC_EEENS5_IJNSA_ILi0EEESU_SU_EEEEENS5_IJNS4_10UnderscoreESX_SX_EEEEENS4_23SM90_TMA_LOAD_MULTICASTENS4_14ComposedLayoutINS4_7SwizzleILi1ELi4ELi3EEENS4_18smem_ptr_flag_bitsILi8EEENSS_INS5_IJNSA_ILi8EEESH_EEENS5_IJSH_SC_EEEEEEEvNS4_8identityES10_S1A_vS1B_EENS_8epilogue10collective18CollectiveEpilogueINS1D_23Sm100TmaWarpSpecializedILi2ELi2ELi32ELb0ELb0EEEJSI_NS5_IJNSS_ISF_SC_EES1I_EEEaSJ_aSJ_NS1D_6fusion15FusionCallbacksIS1H_NS1K_17LinearCombinationIaiaiLNS_15FloatRoundStyleE2EEESI_S1J_JEEENS4_5SM1004TMEM4LOAD26SM100_TMEM_LOAD_16dp32b32xENS4_13SM90_TMA_LOADENS11_INS12_ILi2ELi4ELi3EEES15_NSS_INS5_IJS16_SF_EEENS5_IJSF_SC_EEEEEEENS4_39AutoVectorizingCopyWithAssumedAlignmentILi128EEENS4_14SM90_TMA_STOREES1Z_S21_S21_EEEvvEEEEvNT_6ParamsE,"ax",@progbits
	.align	128
.text._ZN7cutlass13device_kernelINS_4gemm6kernel13GemmUniversalIN4cute5tupleIJiiiiEEENS1_10collective13CollectiveMmaINS1_35MainloopSm100TmaUmmaWarpSpecializedILi34ELi2ELi4ENS5_IJNS4_1CILi4EEESB_NSA_ILi1EEEEEEEENS5_IJNSA_ILi64EEENSA_ILi128EEENSA_ILi32EEEEEEaNS5_IJlSC_lEEEaSJ_NS4_8TiledMMAINS4_8MMA_AtomIJNS4_15SM100_MMA_S8_SSIaaiLi64ELi128ELNS4_4UMMA5MajorE0ELSO_0ELNSN_8SaturateE0EEEEEENS4_6LayoutINS5_IJSC_SC_SC_EEENS5_IJNSA_ILi0EEESU_SU_EEEEENS5_IJNS4_10UnderscoreESX_SX_EEEEENS4_23SM90_TMA_LOAD_MULTICASTENS4_14ComposedLayoutINS4_7SwizzleILi1ELi4ELi3EEENS4_18smem_ptr_flag_bitsILi8EEENSS_INS5_IJNSA_ILi8EEESH_EEENS5_IJSH_SC_EEEEEEEvNS4_8identityES10_S1A_vS1B_EENS_8epilogue10collective18CollectiveEpilogueINS1D_23Sm100TmaWarpSpecializedILi2ELi2ELi32ELb0ELb0EEEJSI_NS5_IJNSS_ISF_SC_EES1I_EEEaSJ_aSJ_NS1D_6fusion15FusionCallbacksIS1H_NS1K_17LinearCombinationIaiaiLNS_15FloatRoundStyleE2EEESI_S1J_JEEENS4_5SM1004TMEM4LOAD26SM100_TMEM_LOAD_16dp32b32xENS4_13SM90_TMA_LOADENS11_INS12_ILi2ELi4ELi3EEES15_NSS_INS5_IJS16_SF_EEENS5_IJSF_SC_EEEEEEENS4_39AutoVectorizingCopyWithAssumedAlignmentILi128EEENS4_14SM90_TMA_STOREES1Z_S21_S21_EEEvvEEEEvNT_6ParamsE:
        .type           _ZN7cutlass13device_kernelINS_4gemm6kernel13GemmUniversalIN4cute5tupleIJiiiiEEENS1_10collective13CollectiveMmaINS1_35MainloopSm100TmaUmmaWarpSpecializedILi34ELi2ELi4ENS5_IJNS4_1CILi4EEESB_NSA_ILi1EEEEEEEENS5_IJNSA_ILi64EEENSA_ILi128EEENSA_ILi32EEEEEEaNS5_IJlSC_lEEEaSJ_NS4_8TiledMMAINS4_8MMA_AtomIJNS4_15SM100_MMA_S8_SSIaaiLi64ELi128ELNS4_4UMMA5MajorE0ELSO_0ELNSN_8SaturateE0EEEEEENS4_6LayoutINS5_IJSC_SC_SC_EEENS5_IJNSA_ILi0EEESU_SU_EEEEENS5_IJNS4_10UnderscoreESX_SX_EEEEENS4_23SM90_TMA_LOAD_MULTICASTENS4_14ComposedLayoutINS4_7SwizzleILi1ELi4ELi3EEENS4_18smem_ptr_flag_bitsILi8EEENSS_INS5_IJNSA_ILi8EEESH_EEENS5_IJSH_SC_EEEEEEEvNS4_8identityES10_S1A_vS1B_EENS_8epilogue10collective18CollectiveEpilogueINS1D_23Sm100TmaWarpSpecializedILi2ELi2ELi32ELb0ELb0EEEJSI_NS5_IJNSS_ISF_SC_EES1I_EEEaSJ_aSJ_NS1D_6fusion15FusionCallbacksIS1H_NS1K_17LinearCombinationIaiaiLNS_15FloatRoundStyleE2EEESI_S1J_JEEENS4_5SM1004TMEM4LOAD26SM100_TMEM_LOAD_16dp32b32xENS4_13SM90_TMA_LOADENS11_INS12_ILi2ELi4ELi3EEES15_NSS_INS5_IJS16_SF_EEENS5_IJSF_SC_EEEEEEENS4_39AutoVectorizingCopyWithAssumedAlignmentILi128EEENS4_14SM90_TMA_STOREES1Z_S21_S21_EEEvvEEEEvNT_6ParamsE,@function
        .size           _ZN7cutlass13device_kernelINS_4gemm6kernel13GemmUniversalIN4cute5tupleIJiiiiEEENS1_10collective13CollectiveMmaINS1_35MainloopSm100TmaUmmaWarpSpecializedILi34ELi2ELi4ENS5_IJNS4_1CILi4EEESB_NSA_ILi1EEEEEEEENS5_IJNSA_ILi64EEENSA_ILi128EEENSA_ILi32EEEEEEaNS5_IJlSC_lEEEaSJ_NS4_8TiledMMAINS4_8MMA_AtomIJNS4_15SM100_MMA_S8_SSIaaiLi64ELi128ELNS4_4UMMA5MajorE0ELSO_0ELNSN_8SaturateE0EEEEEENS4_6LayoutINS5_IJSC_SC_SC_EEENS5_IJNSA_ILi0EEESU_SU_EEEEENS5_IJNS4_10UnderscoreESX_SX_EEEEENS4_23SM90_TMA_LOAD_MULTICASTENS4_14ComposedLayoutINS4_7SwizzleILi1ELi4ELi3EEENS4_18smem_ptr_flag_bitsILi8EEENSS_INS5_IJNSA_ILi8EEESH_EEENS5_IJSH_SC_EEEEEEEvNS4_8identityES10_S1A_vS1B_EENS_8epilogue10collective18CollectiveEpilogueINS1D_23Sm100TmaWarpSpecializedILi2ELi2ELi32ELb0ELb0EEEJSI_NS5_IJNSS_ISF_SC_EES1I_EEEaSJ_aSJ_NS1D_6fusion15FusionCallbacksIS1H_NS1K_17LinearCombinationIaiaiLNS_15FloatRoundStyleE2EEESI_S1J_JEEENS4_5SM1004TMEM4LOAD26SM100_TMEM_LOAD_16dp32b32xENS4_13SM90_TMA_LOADENS11_INS12_ILi2ELi4ELi3EEES15_NSS_INS5_IJS16_SF_EEENS5_IJSF_SC_EEEEEEENS4_39AutoVectorizingCopyWithAssumedAlignmentILi128EEENS4_14SM90_TMA_STOREES1Z_S21_S21_EEEvvEEEEvNT_6ParamsE,(.L_x_240 - _ZN7cutlass13device_kernelINS_4gemm6kernel13GemmUniversalIN4cute5tupleIJiiiiEEENS1_10collective13CollectiveMmaINS1_35MainloopSm100TmaUmmaWarpSpecializedILi34ELi2ELi4ENS5_IJNS4_1CILi4EEESB_NSA_ILi1EEEEEEEENS5_IJNSA_ILi64EEENSA_ILi128EEENSA_ILi32EEEEEEaNS5_IJlSC_lEEEaSJ_NS4_8TiledMMAINS4_8MMA_AtomIJNS4_15SM100_MMA_S8_SSIaaiLi64ELi128ELNS4_4UMMA5MajorE0ELSO_0ELNSN_8SaturateE0EEEEEENS4_6LayoutINS5_IJSC_SC_SC_EEENS5_IJNSA_ILi0EEESU_SU_EEEEENS5_IJNS4_10UnderscoreESX_SX_EEEEENS4_23SM90_TMA_LOAD_MULTICASTENS4_14ComposedLayoutINS4_7SwizzleILi1ELi4ELi3EEENS4_18smem_ptr_flag_bitsILi8EEENSS_INS5_IJNSA_ILi8EEESH_EEENS5_IJSH_SC_EEEEEEEvNS4_8identityES10_S1A_vS1B_EENS_8epilogue10collective18CollectiveEpilogueINS1D_23Sm100TmaWarpSpecializedILi2ELi2ELi32ELb0ELb0EEEJSI_NS5_IJNSS_ISF_SC_EES1I_EEEaSJ_aSJ_NS1D_6fusion15FusionCallbacksIS1H_NS1K_17LinearCombinationIaiaiLNS_15FloatRoundStyleE2EEESI_S1J_JEEENS4_5SM1004TMEM4LOAD26SM100_TMEM_LOAD_16dp32b32xENS4_13SM90_TMA_LOADENS11_INS12_ILi2ELi4ELi3EEES15_NSS_INS5_IJS16_SF_EEENS5_IJSF_SC_EEEEEEENS4_39AutoVectorizingCopyWithAssumedAlignmentILi128EEENS4_14SM90_TMA_STOREES1Z_S21_S21_EEEvvEEEEvNT_6ParamsE)
        .other          _ZN7cutlass13device_kernelINS_4gemm6kernel13GemmUniversalIN4cute5tupleIJiiiiEEENS1_10collective13CollectiveMmaINS1_35MainloopSm100TmaUmmaWarpSpecializedILi34ELi2ELi4ENS5_IJNS4_1CILi4EEESB_NSA_ILi1EEEEEEEENS5_IJNSA_ILi64EEENSA_ILi128EEENSA_ILi32EEEEEEaNS5_IJlSC_lEEEaSJ_NS4_8TiledMMAINS4_8MMA_AtomIJNS4_15SM100_MMA_S8_SSIaaiLi64ELi128ELNS4_4UMMA5MajorE0ELSO_0ELNSN_8SaturateE0EEEEEENS4_6LayoutINS5_IJSC_SC_SC_EEENS5_IJNSA_ILi0EEESU_SU_EEEEENS5_IJNS4_10UnderscoreESX_SX_EEEEENS4_23SM90_TMA_LOAD_MULTICASTENS4_14ComposedLayoutINS4_7SwizzleILi1ELi4ELi3EEENS4_18smem_ptr_flag_bitsILi8EEENSS_INS5_IJNSA_ILi8EEESH_EEENS5_IJSH_SC_EEEEEEEvNS4_8identityES10_S1A_vS1B_EENS_8epilogue10collective18CollectiveEpilogueINS1D_23Sm100TmaWarpSpecializedILi2ELi2ELi32ELb0ELb0EEEJSI_NS5_IJNSS_ISF_SC_EES1I_EEEaSJ_aSJ_NS1D_6fusion15FusionCallbacksIS1H_NS1K_17LinearCombinationIaiaiLNS_15FloatRoundStyleE2EEESI_S1J_JEEENS4_5SM1004TMEM4LOAD26SM100_TMEM_LOAD_16dp32b32xENS4_13SM90_TMA_LOADENS11_INS12_ILi2ELi4ELi3EEES15_NSS_INS5_IJS16_SF_EEENS5_IJSF_SC_EEEEEEENS4_39AutoVectorizingCopyWithAssumedAlignmentILi128EEENS4_14SM90_TMA_STOREES1Z_S21_S21_EEEvvEEEEvNT_6ParamsE,@"STO_CUDA_ENTRY STV_DEFAULT"
_ZN7cutlass13device_kernelINS_4gemm6kernel13GemmUniversalIN4cute5tupleIJiiiiEEENS1_10collective13CollectiveMmaINS1_35MainloopSm100TmaUmmaWarpSpecializedILi34ELi2ELi4ENS5_IJNS4_1CILi4EEESB_NSA_ILi1EEEEEEEENS5_IJNSA_ILi64EEENSA_ILi128EEENSA_ILi32EEEEEEaNS5_IJlSC_lEEEaSJ_NS4_8TiledMMAINS4_8MMA_AtomIJNS4_15SM100_MMA_S8_SSIaaiLi64ELi128ELNS4_4UMMA5MajorE0ELSO_0ELNSN_8SaturateE0EEEEEENS4_6LayoutINS5_IJSC_SC_SC_EEENS5_IJNSA_ILi0EEESU_SU_EEEEENS5_IJNS4_10UnderscoreESX_SX_EEEEENS4_23SM90_TMA_LOAD_MULTICASTENS4_14ComposedLayoutINS4_7SwizzleILi1ELi4ELi3EEENS4_18smem_ptr_flag_bitsILi8EEENSS_INS5_IJNSA_ILi8EEESH_EEENS5_IJSH_SC_EEEEEEEvNS4_8identityES10_S1A_vS1B_EENS_8epilogue10collective18CollectiveEpilogueINS1D_23Sm100TmaWarpSpecializedILi2ELi2ELi32ELb0ELb0EEEJSI_NS5_IJNSS_ISF_SC_EES1I_EEEaSJ_aSJ_NS1D_6fusion15FusionCallbacksIS1H_NS1K_17LinearCombinationIaiaiLNS_15FloatRoundStyleE2EEESI_S1J_JEEENS4_5SM1004TMEM4LOAD26SM100_TMEM_LOAD_16dp32b32xENS4_13SM90_TMA_LOADENS11_INS12_ILi2ELi4ELi3EEES15_NSS_INS5_IJS16_SF_EEENS5_IJSF_SC_EEEEEEENS4_39AutoVectorizingCopyWithAssumedAlignmentILi128EEENS4_14SM90_TMA_STOREES1Z_S21_S21_EEEvvEEEEvNT_6ParamsE:
[----:B------:R-:W1:Y:S01]  /*0000*/  LDC R1, c[0x0][0x37c] ;  /* 0x0000df00ff017b82 */ /* 0x000e620000000800 */
[----:B------:R-:W2:Y:S01]  /*0010*/  S2R R86, SR_TID.X ;  /* 0x0000000000567919 */ /* 0x000ea20000002100 */
[----:B------:R-:W3:Y:S01]  /*0020*/  LDCU.64 UR8, c[0x0][0x890] ;  /* 0x00011200ff0877ac */ /* 0x000ee20008000a00 */
[----:B------:R-:W-:Y:S02]  /*0030*/  PRMT R78, RZ, 0x7610, R78 ;  /* 0x00007610ff4e7816 */ /* 0x000fe4000000004e */
[----:B------:R-:W-:Y:S02]  /*0040*/  ELECT P3, URZ, PT ;  /* 0x0000000000ff782f */ /* 0x000fe40003860000 */
[----:B---3--:R-:W-:-:S04]  /*0050*/  ISETP.NE.U32.AND P0, PT, RZ, UR8, PT ;  /* 0x00000008ff007c0c */ /* 0x008fc8000bf05070 */
[----:B------:R-:W-:Y:S02]  /*0060*/  ISETP.NE.AND.EX P1, PT, RZ, UR9, PT, P0 ;  /* 0x00000009ff007c0c */ /* 0x000fe4000bf25300 */
[----:B--2---:R-:W-:-:S05]  /*0070*/  SHF.R.U32.HI R79, RZ, 0x5, R86 ;  /* 0x00000005ff4f7819 */ /* 0x004fca0000011656 */
[----:B------:R-:W2:Y:S02]  /*0080*/  SHFL.IDX PT, R0, R79, RZ, 0x1f ;  /* 0x00001fff4f007589 */ /* 0x000ea400000e0000 */
[----:B--2---:R-:W-:-:S04]  /*0090*/  R2UR UR17, R0 ;  /* 0x00000000001172ca */ /* 0x004fc800000e0000 */
[----:B-1----:R-:W-:Y:S05]  /*00a0*/  @P1 BRA `(.L_x_0) ;  /* 0x0000000000301947 */ /* 0x002fea0003800000 */
[----:B------:R-:W1:Y:S02]  /*00b0*/  LDCU.64 UR4, c[0x0][0x888] ;  /* 0x00011100ff0477ac */ /* 0x000e640008000a00 */
[----:B-1----:R-:W-:-:S04]  /*00c0*/  UISETP.NE.U32.AND UP0, UPT, UR4, URZ, UPT ;  /* 0x000000ff0400728c */ /* 0x002fc8000bf05070 */
[----:B------:R-:W-:-:S09]  /*00d0*/  UISETP.NE.AND.EX UP0, UPT, UR5, URZ, UPT, UP0 ;  /* 0x000000ff0500728c */ /* 0x000fd2000bf05300 */
[----:B------:R-:W-:Y:S05]  /*00e0*/  BRA.U !UP0, `(.L_x_1) ;  /* 0x0000000108147547 */ /* 0x000fea000b800000 */
[----:B------:R-:W1:Y:S01]  /*00f0*/  LDC.64 R40, c[0x0][0x888] ;  /* 0x00022200ff287b82 */ /* 0x000e620000000a00 */
[----:B------:R-:W1:Y:S02]  /*0100*/  LDCU.64 UR4, c[0x0][0x358] ;  /* 0x00006b00ff0477ac */ /* 0x000e640008000a00 */
[----:B-1----:R1:W5:Y:S01]  /*0110*/  LDG.E R40, desc[UR4][R40.64] ;  /* 0x0000000428287981 */ /* 0x002362000c1e1900 */
[----:B------:R-:W-:Y:S01]  /*0120*/  HFMA2 R78, -RZ, RZ, 0, 5.9604644775390625e-08 ;  /* 0x00000001ff4e7431 */ /* 0x000fe200000001ff */
[----:B------:R-:W-:Y:S05]  /*0130*/  BRA `(.L_x_0) ;  /* 0x00000000000c7947 */ /* 0x000fea0003800000 */
.L_x_1:
[----:B------:R-:W1:Y:S01]  /*0140*/  LDCU UR4, c[0x0][0x880] ;  /* 0x00011000ff0477ac */ /* 0x000e620008000800 */
[----:B------:R-:W-:Y:S01]  /*0150*/  HFMA2 R78, -RZ, RZ, 0, 5.9604644775390625e-08 ;  /* 0x00000001ff4e7431 */ /* 0x000fe200000001ff */
[----:B-1----:R-:W-:-:S07]  /*0160*/  MOV R40, UR4 ;  /* 0x0000000400287c02 */ /* 0x002fce0008000f00 */
.L_x_0:
[----:B------:R-:W2:Y:S02]  /*0170*/  LDCU.64 UR4, c[0x0][0x8b0] ;  /* 0x00011600ff0477ac */ /* 0x000ea40008000a00 */
[----:B--2---:R-:W-:-:S04]  /*0180*/  UISETP.NE.U32.AND UP0, UPT, UR4, URZ, UPT ;  /* 0x000000ff0400728c */ /* 0x004fc8000bf05070 */
[----:B------:R-:W-:-:S09]  /*0190*/  UISETP.NE.AND.EX UP0, UPT, UR5, URZ, UPT, UP0 ;  /* 0x000000ff0500728c */ /* 0x000fd2000bf05300 */
[----:B------:R-:W-:Y:S05]  /*01a0*/  BRA.U UP0, `(.L_x_2) ;  /* 0x0000000100287547 */ /* 0x000fea000b800000 */
[----:B------:R-:W2:Y:S02]  /*01b0*/  LDCU.64 UR4, c[0x0][0x8a8] ;  /* 0x00011500ff0477ac */ /* 0x000ea40008000a00 */
[----:B--2---:R-:W-:-:S04]  /*01c0*/  UISETP.NE.U32.AND UP0, UPT, UR4, URZ, UPT ;  /* 0x000000ff0400728c */ /* 0x004fc8000bf05070 */
[----:B------:R-:W-:-:S09]  /*01d0*/  UISETP.NE.AND.EX UP0, UPT, UR5, URZ, UPT, UP0 ;  /* 0x000000ff0500728c */ /* 0x000fd2000bf05300 */
[----:B------:R-:W-:Y:S05]  /*01e0*/  BRA.U !UP0, `(.L_x_3) ;  /* 0x0000000108107547 */ /* 0x000fea000b800000 */
[----:B------:R-:W2:Y:S01]  /*01f0*/  LDC.64 R38, c[0x0][0x8a8] ;  /* 0x00022a00ff267b82 */ /* 0x000ea20000000a00 */
[----:B------:R-:W2:Y:S02]  /*0200*/  LDCU.64 UR4, c[0x0][0x358] ;  /* 0x00006b00ff0477ac */ /* 0x000ea40008000a00 */
[----:B--2---:R2:W5:Y:S01]  /*0210*/  LDG.E R38, desc[UR4][R38.64] ;  /* 0x0000000426267981 */ /* 0x004562000c1e1900 */
[----:B------:R-:W-:Y:S05]  /*0220*/  BRA `(.L_x_2) ;  /* 0x0000000000087947 */ /* 0x000fea0003800000 */
.L_x_3:
[----:B------:R-:W2:Y:S02]  /*0230*/  LDCU UR4, c[0x0][0x8a0] ;  /* 0x00011400ff0477ac */ /* 0x000ea40008000800 */
[----:B--2---:R-:W-:Y:S02]  /*0240*/  MOV R38, UR4 ;  /* 0x0000000400267c02 */ /* 0x004fe40008000f00 */
.L_x_2:
[----:B------:R-:W-:Y:S01]  /*0250*/  IMAD.U32 R0, RZ, RZ, UR17 ;  /* 0x00000011ff007e24 */ /* 0x000fe2000f8e00ff */
[----:B------:R-:W-:Y:S04]  /*0260*/  BSSY.RECONVERGENT B0, `(.L_x_4) ;  /* 0x000000c000007945 */ /* 0x000fe80003800200 */
[C---:B------:R-:W-:Y:S02]  /*0270*/  ISETP.NE.OR P2, PT, R0.reuse, 0x1, !P3 ;  /* 0x000000010000780c */ /* 0x040fe40005f45670 */
[----:B------:R-:W-:-:S11]  /*0280*/  ISETP.NE.OR P1, PT, R0, 0x3, !P3 ;  /* 0x000000030000780c */ /* 0x000fd60005f25670 */
[----:B------:R-:W-:Y:S05]  /*0290*/  @P2 BRA `(.L_x_5) ;  /* 0x0000000000202947 */ /* 0x000fea0003800000 */
[----:B------:R-:W3:Y:S02]  /*02a0*/  LDCU.64 UR4, c[0x0][0x348] ;  /* 0x00006900ff0477ac */ /* 0x000ee40008000a00 */
[----:B---3--:R-:W-:Y:S02]  /*02b0*/  UIADD3 UR6, UP1, UPT, UR4, 0x80, URZ ;  /* 0x0000008004067890 */ /* 0x008fe4000ff3e0ff */
[----:B------:R-:W-:Y:S02]  /*02c0*/  UIADD3 UR4, UP0, UPT, UR4, 0x180, URZ ;  /* 0x0000018004047890 */ /* 0x000fe4000ff1e0ff */
[----:B------:R-:W-:Y:S02]  /*02d0*/  UIADD3.X UR7, UPT, UPT, URZ, UR5, URZ, UP1, !UPT ;  /* 0x00000005ff077290 */ /* 0x000fe40008ffe4ff */
[----:B------:R-:W-:-:S07]  /*02e0*/  UIADD3.X UR5, UPT, UPT, URZ, UR5, URZ, UP0, !UPT ;  /* 0x00000005ff057290 */ /* 0x000fce00087fe4ff */
[----:B------:R3:W-:Y:S02]  /*02f0*/  UTMACCTL.PF [UR6] ;  /* 0x00000000060079b9 */ /* 0x0007e40008040000 */
[----:B------:R3:W-:Y:S02]  /*0300*/  UTMACCTL.PF [UR4] ;  /* 0x00000000040079b9 */ /* 0x0007e40008040000 */
[----:B---3--:R-:W-:Y:S01]  /*0310*/  NOP ;  /* 0x0000000000007918 */ /* 0x008fe20000000000 */
.L_x_5:
[----:B------:R-:W-:Y:S05]  /*0320*/  BSYNC.RECONVERGENT B0 ;  /* 0x0000000000007941 */ /* 0x000fea0003800200 */
.L_x_4:
[----:B------:R-:W-:Y:S04]  /*0330*/  BSSY.RECONVERGENT B0, `(.L_x_6) ;  /* 0x000000a000007945 */ /* 0x000fe80003800200 */
        /* <DEDUP_REMOVED lines=9> */
.L_x_7:
[----:B------:R-:W-:Y:S05]  /*03d0*/  BSYNC.RECONVERGENT B0 ;  /* 0x0000000000007941 */ /* 0x000fea0003800200 */
.L_x_6:
[----:B------:R-:W3:Y:S01]  /*03e0*/  LDCU.64 UR4, c[0x0][0x888] ;  /* 0x00011100ff0477ac */ /* 0x000ee20008000a00 */
[----:B------:R-:W-:Y:S01]  /*03f0*/  ISETP.NE.AND.EX P0, PT, RZ, UR9, PT, P0 ;  /* 0x00000009ff007c0c */ /* 0x000fe2000bf05300 */
[----:B------:R-:W-:Y:S01]  /*0400*/  UPLOP3.LUT UP3, UPT, UPT, UPT, UPT, 0x80, 0x8 ;  /* 0x000000000008789c */ /* 0x000fe20003f6f070 */
[----:B---3--:R-:W-:-:S04]  /*0410*/  ISETP.NE.U32.AND P1, PT, RZ, UR4, PT ;  /* 0x00000004ff007c0c */ /* 0x008fc8000bf25070 */
[----:B------:R-:W-:-:S13]  /*0420*/  ISETP.NE.AND.EX P1, PT, RZ, UR5, PT, P1 ;  /* 0x00000005ff007c0c */ /* 0x000fda000bf25310 */
[----:B------:R-:W-:Y:S05]  /*0430*/  @P1 BRA P0, `(.L_x_8) ;  /* 0x0000000000281947 */ /* 0x000fea0000000000 */
[----:B-----5:R-:W-:Y:S01]  /*0440*/  R2UR UR6, R40 ;  /* 0x00000000280672ca */ /* 0x020fe200000e0000 */
[----:B------:R-:W-:Y:S02]  /*0450*/  UISETP.NE.U32.AND UP0, UPT, UR8, URZ, UPT ;  /* 0x000000ff0800728c */ /* 0x000fe4000bf05070 */
[----:B------:R-:W-:Y:S02]  /*0460*/  UISETP.NE.U32.AND UP1, UPT, UR4, URZ, UPT ;  /* 0x000000ff0400728c */ /* 0x000fe4000bf25070 */
[----:B------:R-:W-:Y:S02]  /*0470*/  UISETP.NE.AND.EX UP2, UPT, UR9, URZ, UPT, UP0 ;  /* 0x000000ff0900728c */ /* 0x000fe4000bf45300 */
[----:B------:R-:W-:-:S04]  /*0480*/  UISETP.NE.AND.EX UP0, UPT, UR5, URZ, UPT, UP1 ;  /* 0x000000ff0500728c */ /* 0x000fc8000bf05310 */
[----:B------:R-:W-:Y:S02]  /*0490*/  USEL UR4, URZ, 0xffffffff, UP0 ;  /* 0xffffffffff047887 */ /* 0x000fe40008000000 */
[----:B------:R-:W-:-:S04]  /*04a0*/  UISETP.NE.AND UP1, UPT, UR6, URZ, UPT ;  /* 0x000000ff0600728c */ /* 0x000fc8000bf25270 */
[----:B------:R-:W-:-:S04]  /*04b0*/  @!UP2 USEL UR4, URZ, 0xffffffff, UP1 ;  /* 0xffffffffff04a887 */ /* 0x000fc80008800000 */
[----:B------:R-:W-:-:S04]  /*04c0*/  ULOP3.LUT UR4, UR4, 0x1, URZ, 0xc0, !UPT ;  /* 0x0000000104047892 */ /* 0x000fc8000f8ec0ff */
[----:B------:R-:W-:-:S11]  /*04d0*/  UISETP.NE.U32.AND UP3, UPT, UR4, 0x1, UPT ;  /* 0x000000010400788c */ /* 0x000fd6000bf65070 */
.L_x_8:
[----:B------:R-:W3:Y:S01]  /*04e0*/  SHFL.IDX PT, R2, R79, RZ, 0x1f ;  /* 0x00001fff4f027589 */ /* 0x000ee200000e0000 */
[----:B------:R-:W-:-:S04]  /*04f0*/  UISETP.NE.AND UP0, UPT, UR17, 0x2, UPT ;  /* 0x000000021100788c */ /* 0x000fc8000bf05270 */
[----:B------:R-:W-:Y:S01]  /*0500*/  USEL UR37, URZ, 0x1, UP0 ;  /* 0x00000001ff257887 */ /* 0x000fe20008000000 */
[----:B---3--:R-:W-:-:S13]  /*0510*/  ISETP.NE.AND P0, PT, R2, RZ, PT ;  /* 0x000000ff0200720c */ /* 0x008fda0003f05270 */
[----:B------:R-:W-:Y:S05]  /*0520*/  @P0 BRA `(.L_x_9) ;  /* 0x0000000400540947 */ /* 0x000fea0003800000 */
[----:B------:R-:W-:Y:S01]  /*0530*/  ELECT P0, URZ, PT ;  /* 0x0000000000ff782f */ /* 0x000fe20003800000 */
[----:B------:R-:W-:-:S12]  /*0540*/  BSSY.RECONVERGENT B0, `(.L_x_9) ;  /* 0x0000053000007945 */ /* 0x000fd80003800200 */
[----:B------:R-:W-:Y:S05]  /*0550*/  @!P0 BRA `(.L_x_10) ;  /* 0x0000000400448947 */ /* 0x000fea0003800000 */
[----:B------:R-:W3:Y:S01]  /*0560*/  S2UR UR4, SR_CgaCtaId ;  /* 0x00000000000479c3 */ /* 0x000ee20000008800 */
[----:B------:R-:W-:Y:S01]  /*0570*/  UMOV UR5, 0x400 ;  /* 0x0000040000057882 */ /* 0x000fe20000000000 */
[----:B------:R-:W-:Y:S01]  /*0580*/  UMOV UR8, 0x1 ;  /* 0x0000000100087882 */ /* 0x000fe20000000000 */
[----:B------:R-:W-:Y:S01]  /*0590*/  UMOV UR6, 0x7 ;  /* 0x0000000700067882 */ /* 0x000fe20000000000 */
[----:B------:R-:W-:-:S04]  /*05a0*/  UIADD3 UR8, UPT, UPT, -UR8, 0x100000, URZ ;  /* 0x0010000008087890 */ /* 0x000fc8000fffe1ff */
[----:B------:R-:W-:Y:S02]  /*05b0*/  USHF.L.U32 UR9, UR8, 0xb, URZ ;  /* 0x0000000b08097899 */ /* 0x000fe400080006ff */
[----:B------:R-:W-:Y:S02]  /*05c0*/  USHF.L.U32 UR8, UR8, 0x1, URZ ;  /* 0x0000000108087899 */ /* 0x000fe400080006ff */
[----:B------:R-:W-:-:S04]  /*05d0*/  UIADD3 UR6, UPT, UPT, -UR6, 0x100000, URZ ;  /* 0x0010000006067890 */ /* 0x000fc8000fffe1ff */
[----:B------:R-:W-:Y:S02]  /*05e0*/  USHF.L.U32 UR7, UR6, 0xb, URZ ;  /* 0x0000000b06077899 */ /* 0x000fe400080006ff */
[----:B------:R-:W-:Y:S02]  /*05f0*/  USHF.L.U32 UR6, UR6, 0x1, URZ ;  /* 0x0000000106067899 */ /* 0x000fe400080006ff */
[----:B---3--:R-:W-:Y:S01]  /*0600*/  ULEA UR4, UR4, UR5, 0x18 ;  /* 0x0000000504047291 */ /* 0x008fe2000f8ec0ff */
[----:B------:R-:W3:Y:S11]  /*0610*/  FENCE.VIEW.ASYNC.S ;  /* 0x00000000000073c6 */ /* 0x000ef60000000000 */
[----:B---3--:R3:W4:Y:S01]  /*0620*/  SYNCS.EXCH.64 URZ, [UR4], UR8 ;  /* 0x0000000804ff75b2 */ /* 0x0087220008000100 */
[----:B------:R3:W1:Y:S01]  /*0630*/  SYNCS.EXCH.64 URZ, [UR4+0x110], UR6 ;  /* 0x0001100604ff75b2 */ /* 0x0006620008000100 */
        /* <DEDUP_REMOVED lines=65> */
[----:B------:R3:W1:Y:S02]  /*0a50*/  SYNCS.EXCH.64 URZ, [UR4+0x218], UR6 ;  /* 0x0002180604ff75b2 */ /* 0x0006640008000100 */
[----:B---34-:R-:W-:Y:S01]  /*0a60*/  NOP ;  /* 0x0000000000007918 */ /* 0x018fe20000000000 */
.L_x_10:
[----:B------:R-:W-:Y:S05]  /*0a70*/  BSYNC.RECONVERGENT B0 ;  /* 0x0000000000007941 */ /* 0x000fea0003800200 */
.L_x_9:
[----:B------:R-:W3:Y:S01]  /*0a80*/  SHFL.IDX PT, R2, R79, RZ, 0x1f ;  /* 0x00001fff4f027589 */ /* 0x000ee200000e0000 */
[----:B------:R-:W-:Y:S01]  /*0a90*/  NOP ;  /* 0x0000000000007918 */ /* 0x000fe20000000000 */
[----:B---3--:R-:W-:-:S13]  /*0aa0*/  ISETP.NE.AND P0, PT, R2, 0x1, PT ;  /* 0x000000010200780c */ /* 0x008fda0003f05270 */
[----:B------:R-:W-:Y:S05]  /*0ab0*/  @P0 BRA `(.L_x_11) ;  /* 0x0000000000480947 */ /* 0x000fea0003800000 */
        /* <DEDUP_REMOVED lines=9> */
[----:B------:R-:W-:Y:S01]  /*0b50*/  USHF.L.U32 UR6, UR6, 0x1, URZ ;  /* 0x0000000106067899 */ /* 0x000fe200080006ff */
[----:B------:R-:W-:Y:S01]  /*0b60*/  ELECT P0, URZ, PT ;  /* 0x0000000000ff782f */ /* 0x000fe20003800000 */
[----:B---3--:R-:W-:Y:S01]  /*0b70*/  ULEA UR4, UR4, UR5, 0x18 ;  /* 0x0000000504047291 */ /* 0x008fe2000f8ec0ff */
[----:B------:R-:W3:Y:S11]  /*0b80*/  FENCE.VIEW.ASYNC.S ;  /* 0x00000000000073c6 */ /* 0x000ef60000000000 */
[----:B---3--:R3:W4:Y:S01]  /*0b90*/  SYNCS.EXCH.64 URZ, [UR4+0x220], UR8 ;  /* 0x0002200804ff75b2 */ /* 0x0087220008000100 */
[----:B------:R3:W1:Y:S01]  /*0ba0*/  SYNCS.EXCH.64 URZ, [UR4+0x230], UR6 ;  /* 0x0002300604ff75b2 */ /* 0x0006620008000100 */
[----:B------:R3:W1:Y:S01]  /*0bb0*/  SYNCS.EXCH.64 URZ, [UR4+0x228], UR8 ;  /* 0x0002280804ff75b2 */ /* 0x0006620008000100 */
[----:B------:R3:W1:Y:S01]  /*0bc0*/  SYNCS.EXCH.64 URZ, [UR4+0x238], UR6 ;  /* 0x0002380604ff75b2 */ /* 0x0006620008000100 */
[----:B------:R-:W-:Y:S01]  /*0bd0*/  NOP ;  /* 0x0000000000007918 */ /* 0x000fe20000000000 */
.L_x_11:
[----:B------:R-:W2:Y:S01]  /*0be0*/  SHFL.IDX PT, R2, R79, RZ, 0x1f ;  /* 0x00001fff4f027589 */ /* 0x000ea200000e0000 */
[----:B------:R-:W-:Y:S01]  /*0bf0*/  NOP ;  /* 0x0000000000007918 */ /* 0x000fe20000000000 */
[----:B--2---:R-:W-:-:S13]  /*0c00*/  ISETP.NE.AND P0, PT, R2, 0x3, PT ;  /* 0x000000030200780c */ /* 0x004fda0003f05270 */
[----:B------:R-:W-:Y:S05]  /*0c10*/  @P0 BRA `(.L_x_12) ;  /* 0x0000000000300947 */ /* 0x000fea0003800000 */
[----:B---3--:R-:W2:Y:S01]  /*0c20*/  S2UR UR4, SR_CgaCtaId ;  /* 0x00000000000479c3 */ /* 0x008ea20000008800 */
[----:B------:R-:W-:Y:S01]  /*0c30*/  UMOV UR6, 0x400 ;  /* 0x0000040000067882 */ /* 0x000fe20000000000 */
[----:B------:R-:W-:Y:S01]  /*0c40*/  UMOV UR5, 0x20 ;  /* 0x0000002000057882 */ /* 0x000fe20000000000 */
[----:B------:R-:W-:Y:S01]  /*0c50*/  ELECT P0, URZ, PT ;  /* 0x0000000000ff782f */ /* 0x000fe20003800000 */
[----:B--2---:R-:W-:Y:S02]  /*0c60*/  ULEA UR6, UR4, UR6, 0x18 ;  /* 0x0000000604067291 */ /* 0x004fe4000f8ec0ff */
[----:B------:R-:W-:-:S04]  /*0c70*/  UIADD3 UR4, UPT, UPT, -UR5, 0x100000, URZ ;  /* 0x0010000005047890 */ /* 0x000fc8000fffe1ff */
[----:B------:R-:W-:Y:S02]  /*0c80*/  USHF.L.U32 UR5, UR4, 0xb, URZ ;  /* 0x0000000b04057899 */ /* 0x000fe400080006ff */
[----:B------:R-:W-:Y:S01]  /*0c90*/  USHF.L.U32 UR4, UR4, 0x1, URZ ;  /* 0x0000000104047899 */ /* 0x000fe200080006ff */
[----:B------:R-:W2:Y:S11]  /*0ca0*/  FENCE.VIEW.ASYNC.S ;  /* 0x00000000000073c6 */ /* 0x000eb60000000000 */
[----:B--2---:R2:W3:Y:S01]  /*0cb0*/  SYNCS.EXCH.64 URZ, [UR6+0x240], UR4 ;  /* 0x0002400406ff75b2 */ /* 0x0044e20008000100 */
[----:B------:R2:W1:Y:S01]  /*0cc0*/  SYNCS.EXCH.64 URZ, [UR6+0x248], UR4 ;  /* 0x0002480406ff75b2 */ /* 0x0004620008000100 */
[----:B------:R-:W-:Y:S01]  /*0cd0*/  NOP ;  /* 0x0000000000007918 */ /* 0x000fe20000000000 */
.L_x_12:
[----:B------:R-:W4:Y:S01]  /*0ce0*/  SHFL.IDX PT, R2, R79, RZ, 0x1f ;  /* 0x00001fff4f027589 */ /* 0x000f2200000e0000 */
[----:B------:R-:W-:Y:S01]  /*0cf0*/  NOP ;  /* 0x0000000000007918 */ /* 0x000fe20000000000 */
[----:B----4-:R-:W-:-:S13]  /*0d00*/  ISETP.NE.AND P0, PT, R2, 0x4, PT ;  /* 0x000000040200780c */ /* 0x010fda0003f05270 */
[----:B------:R-:W-:Y:S05]  /*0d10*/  @P0 BRA `(.L_x_13) ;  /* 0x00000000004c0947 */ /* 0x000fea0003800000 */
[----:B--23--:R-:W2:Y:S01]  /*0d20*/  S2UR UR6, SR_CgaCtaId ;  /* 0x00000000000679c3 */ /* 0x00cea20000008800 */
[----:B------:R-:W-:Y:S01]  /*0d30*/  UMOV UR4, 0xe20 ;  /* 0x00000e2000047882 */ /* 0x000fe20000000000 */
[----:B------:R-:W-:Y:S01]  /*0d40*/  UMOV UR5, 0x400 ;  /* 0x0000040000057882 */ /* 0x000fe20000000000 */
[----:B------:R-:W-:Y:S01]  /*0d50*/  USEL UR4, UR4, 0xc20, UP3 ;  /* 0x00000c2004047887 */ /* 0x000fe20009800000 */
[----:B------:R-:W-:Y:S01]  /*0d60*/  UMOV UR8, 0x1 ;  /* 0x0000000100087882 */ /* 0x000fe20000000000 */
[----:B------:R-:W-:Y:S01]  /*0d70*/  ELECT P0, URZ, PT ;  /* 0x0000000000ff782f */ /* 0x000fe20003800000 */
[----:B------:R-:W-:-:S04]  /*0d80*/  UIADD3 UR8, UPT, UPT, -UR8, 0x100000, URZ ;  /* 0x0010000008087890 */ /* 0x000fc8000fffe1ff */
[----:B------:R-:W-:Y:S02]  /*0d90*/  USHF.L.U32 UR9, UR8, 0xb, URZ ;  /* 0x0000000b08097899 */ /* 0x000fe400080006ff */
[----:B------:R-:W-:Y:S02]  /*0da0*/  USHF.L.U32 UR8, UR8, 0x1, URZ ;  /* 0x0000000108087899 */ /* 0x000fe400080006ff */
[----:B--2---:R-:W-:Y:S02]  /*0db0*/  ULEA UR6, UR6, UR5, 0x18 ;  /* 0x0000000506067291 */ /* 0x004fe4000f8ec0ff */
[----:B------:R-:W-:-:S04]  /*0dc0*/  UIADD3 UR4, UPT, UPT, -UR4, 0x100000, URZ ;  /* 0x0010000004047890 */ /* 0x000fc8000fffe1ff */
[----:B------:R-:W-:Y:S02]  /*0dd0*/  USHF.L.U32 UR5, UR4, 0xb, URZ ;  /* 0x0000000b04057899 */ /* 0x000fe400080006ff */
[----:B------:R-:W-:Y:S01]  /*0de0*/  USHF.L.U32 UR4, UR4, 0x1, URZ ;  /* 0x0000000104047899 */ /* 0x000fe200080006ff */
[----:B------:R-:W2:Y:S03]  /*0df0*/  FENCE.VIEW.ASYNC.S ;  /* 0x00000000000073c6 */ /* 0x000ea60000000000 */
[----:B--2---:R4:W2:Y:S08]  /*0e00*/  SYNCS.EXCH.64 URZ, [UR6+0x250], UR8 ;  /* 0x0002500806ff75b2 */ /* 0x0048b00008000100 */
[----:B------:R4:W3:Y:S01]  /*0e10*/  SYNCS.EXCH.64 URZ, [UR6+0x260], UR4 ;  /* 0x0002600406ff75b2 */ /* 0x0008e20008000100 */
[----:B------:R4:W1:Y:S01]  /*0e20*/  SYNCS.EXCH.64 URZ, [UR6+0x258], UR8 ;  /* 0x0002580806ff75b2 */ /* 0x0008620008000100 */
[----:B------:R4:W1:Y:S02]  /*0e30*/  SYNCS.EXCH.64 URZ, [UR6+0x268], UR4 ;  /* 0x0002680406ff75b2 */ /* 0x0008640008000100 */
[----:B----4-:R-:W-:Y:S01]  /*0e40*/  NOP ;  /* 0x0000000000007918 */ /* 0x010fe20000000000 */
.L_x_13:
[----:B------:R-:W4:Y:S01]  /*0e50*/  SHFL.IDX PT, R2, R79, RZ, 0x1f ;  /* 0x00001fff4f027589 */ /* 0x000f2200000e0000 */
[----:B------:R-:W-:Y:S01]  /*0e60*/  NOP ;  /* 0x0000000000007918 */ /* 0x000fe20000000000 */
[----:B----4-:R-:W-:-:S13]  /*0e70*/  ISETP.NE.AND P0, PT, R2, 0x5, PT ;  /* 0x000000050200780c */ /* 0x010fda0003f05270 */
[----:B------:R-:W-:Y:S05]  /*0e80*/  @P0 BRA `(.L_x_14) ;  /* 0x0000000000580947 */ /* 0x000fea0003800000 */
[----:B--23--:R-:W2:Y:S01]  /*0e90*/  S2UR UR4, SR_CgaCtaId ;  /* 0x00000000000479c3 */ /* 0x00cea20000008800 */
        /* <DEDUP_REMOVED lines=10> */
[----:B--2---:R-:W-:Y:S01]  /*0f40*/  ULEA UR4, UR4, UR5, 0x18 ;  /* 0x0000000504047291 */ /* 0x004fe2000f8ec0ff */
[----:B------:R-:W2:Y:S11]  /*0f50*/  FENCE.VIEW.ASYNC.S ;  /* 0x00000000000073c6 */ /* 0x000eb60000000000 */
[----:B--2---:R4:W2:Y:S01]  /*0f60*/  SYNCS.EXCH.64 URZ, [UR4+0x270], UR8 ;  /* 0x0002700804ff75b2 */ /* 0x0048a20008000100 */
[----:B------:R4:W3:Y:S01]  /*0f70*/  SYNCS.EXCH.64 URZ, [UR4+0x290], UR6 ;  /* 0x0002900604ff75b2 */ /* 0x0008e20008000100 */
[----:B------:R4:W1:Y:S01]  /*0f80*/  SYNCS.EXCH.64 URZ, [UR4+0x278], UR8 ;  /* 0x0002780804ff75b2 */ /* 0x0008620008000100 */
[----:B------:R4:W1:Y:S01]  /*0f90*/  SYNCS.EXCH.64 URZ, [UR4+0x298], UR6 ;  /* 0x0002980604ff75b2 */ /* 0x0008620008000100 */
[----:B------:R4:W1:Y:S01]  /*0fa0*/  SYNCS.EXCH.64 URZ, [UR4+0x280], UR8 ;  /* 0x0002800804ff75b2 */ /* 0x0008620008000100 */
[----:B------:R4:W1:Y:S01]  /*0fb0*/  SYNCS.EXCH.64 URZ, [UR4+0x2a0], UR6 ;  /* 0x0002a00604ff75b2 */ /* 0x0008620008000100 */
[----:B------:R4:W1:Y:S01]  /*0fc0*/  SYNCS.EXCH.64 URZ, [UR4+0x288], UR8 ;  /* 0x0002880804ff75b2 */ /* 0x0008620008000100 */
[----:B------:R4:W1:Y:S02]  /*0fd0*/  SYNCS.EXCH.64 URZ, [UR4+0x2a8], UR6 ;  /* 0x0002a80604ff75b2 */ /* 0x0008640008000100 */
[----:B----4-:R-:W-:Y:S01]  /*0fe0*/  NOP ;  /* 0x0000000000007918 */ /* 0x010fe20000000000 */
.L_x_14:
[----:B------:R-:W4:Y:S01]  /*0ff0*/  SHFL.IDX PT, R2, R79, RZ, 0x1f ;  /* 0x00001fff4f027589 */ /* 0x000f2200000e0000 */
[----:B------:R-:W1:Y:S01]  /*1000*/  S2UR UR45, SR_CgaCtaId ;  /* 0x00000000002d79c3 */ /* 0x000e620000008800 */
[----:B------:R-:W-:Y:S01]  /*1010*/  NOP ;  /* 0x0000000000007918 */ /* 0x000fe20000000000 */
[----:B----4-:R-:W-:-:S13]  /*1020*/  ISETP.NE.AND P0, PT, R2, 0x3, PT ;  /* 0x000000030200780c */ /* 0x010fda0003f05270 */
[----:B-1----:R-:W-:Y:S05]  /*1030*/  @P0 BRA `(.L_x_15) ;  /* 0x0000000000340947 */ /* 0x002fea0003800000 */
[----:B--23--:R-:W-:Y:S01]  /*1040*/  UMOV UR4, 0x400 ;  /* 0x0000040000047882 */ /* 0x00cfe20000000000 */
[----:B------:R-:W-:Y:S01]  /*1050*/  UMOV UR6, 0x20 ;  /* 0x0000002000067882 */ /* 0x000fe20000000000 */
[----:B------:R-:W-:Y:S02]  /*1060*/  ULEA UR4, UR45, UR4, 0x18 ;  /* 0x000000042d047291 */ /* 0x000fe4000f8ec0ff */
[----:B------:R-:W-:-:S04]  /*1070*/  UIADD3 UR6, UPT, UPT, -UR6, 0x100000, URZ ;  /* 0x0010000006067890 */ /* 0x000fc8000fffe1ff */
[----:B------:R-:W-:Y:S02]  /*1080*/  USHF.L.U32 UR7, UR6, 0xb, URZ ;  /* 0x0000000b06077899 */ /* 0x000fe400080006ff */
[----:B------:R-:W-:Y:S01]  /*1090*/  USHF.L.U32 UR6, UR6, 0x1, URZ ;  /* 0x0000000106067899 */ /* 0x000fe200080006ff */
[----:B------:R-:W-:Y:S01]  /*10a0*/  ELECT P0, URZ, PT ;  /* 0x0000000000ff782f */ /* 0x000fe20003800000 */
[----:B------:R-:W1:Y:S10]  /*10b0*/  FENCE.VIEW.ASYNC.S ;  /* 0x00000000000073c6 */ /* 0x000e740000000000 */
[----:B-1----:R1:W4:Y:S01]  /*10c0*/  SYNCS.EXCH.64 URZ, [UR4+0x2b0], UR6 ;  /* 0x0002b00604ff75b2 */ /* 0x0023220008000100 */
[----:B------:R1:W2:Y:S01]  /*10d0*/  SYNCS.EXCH.64 URZ, [UR4+0x2c0], UR6 ;  /* 0x0002c00604ff75b2 */ /* 0x0002a20008000100 */
[----:B------:R1:W3:Y:S01]  /*10e0*/  SYNCS.EXCH.64 URZ, [UR4+0x2b8], UR6 ;  /* 0x0002b80604ff75b2 */ /* 0x0002e20008000100 */
[----:B------:R1:W1:Y:S01]  /*10f0*/  SYNCS.EXCH.64 URZ, [UR4+0x2c8], UR6 ;  /* 0x0002c80604ff75b2 */ /* 0x0002620008000100 */
[----:B------:R-:W-:Y:S01]  /*1100*/  NOP ;  /* 0x0000000000007918 */ /* 0x000fe20000000000 */
.L_x_15:
[----:B------:R-:W4:Y:S01]  /*1110*/  LDCU UR33, c[0x0][0x36c] ;  /* 0x00006d80ff2177ac */ /* 0x000f220008000800 */
[----:B------:R-:W-:Y:S01]  /*1120*/  ISETP.NE.OR P3, PT, R0, 0x2, !P3 ;  /* 0x000000020000780c */ /* 0x000fe20005f65670 */
[----:B------:R-:W-:Y:S01]  /*1130*/  NOP ;  /* 0x0000000000007918 */ /* 0x000fe20000000000 */
[----:B------:R-:W-:Y:S01]  /*1140*/  LOP3.LUT R0, R86, 0x1f, RZ, 0xc0, !PT ;  /* 0x0000001f56007812 */ /* 0x000fe200078ec0ff */
[----:B------:R-:W-:Y:S02]  /*1150*/  UISETP.NE.AND UP4, UPT, UR17, URZ, UPT ;  /* 0x000000ff1100728c */ /* 0x000fe4000bf85270 */
[----:B----4-:R-:W-:-:S09]  /*1160*/  UISETP.EQ.U32.AND UP0, UPT, UR33, 0x1, UPT ;  /* 0x000000012100788c */ /* 0x010fd2000bf02070 */
[----:B------:R-:W-:Y:S05]  /*1170*/  BRA.U !UP0, `(.L_x_16) ;  /* 0x0000000108087547 */ /* 0x000fea000b800000 */
[----:B-123--:R-:W-:Y:S01]  /*1180*/  UCGABAR_ARV ;  /* 0x00000000000079c7 */ /* 0x00efe20008000000 */
[----:B------:R-:W-:Y:S05]  /*1190*/  BRA `(.L_x_17) ;  /* 0x0000000000047947 */ /* 0x000fea0003800000 */
.L_x_16:
[----:B-123--:R-:W-:Y:S01]  /*11a0*/  NOP ;  /* 0x0000000000007918 */ /* 0x00efe20000000000 */
.L_x_17:
[----:B------:R-:W1:Y:S01]  /*11b0*/  S2UR UR8, SR_CTAID.X ;  /* 0x00000000000879c3 */ /* 0x000e620000002500 */
[----:B------:R-:W-:-:S05]  /*11c0*/  CS2R.32 R3, SR_CgaSize ;  /* 0x0000000000037805 */ /* 0x000fca0000008a00 */
[----:B------:R-:W-:-:S05]  /*11d0*/  IMAD R3, R3, -0xa0, RZ ;  /* 0xffffff6003037824 */ /* 0x000fca00078e02ff */
[----:B------:R-:W-:-:S14]  /*11e0*/  R2UR UR4, R3 ;  /* 0x00000000030472ca */ /* 0x000fdc00000e0000 */
[----:B------:R-:W2:Y:S01]  /*11f0*/  LDCU UR4, c[0x0][UR4+0x2b0] ;  /* 0x00005600040477ac */ /* 0x000ea20008000800 */
[----:B------:R-:W-:-:S05]  /*1200*/  CS2R.32 R3, SR_CgaSize ;  /* 0x0000000000037805 */ /* 0x000fca0000008a00 */
[----:B------:R-:W-:-:S05]  /*1210*/  IMAD R3, R3, -0xa0, RZ ;  /* 0xffffff6003037824 */ /* 0x000fca00078e02ff */
[----:B------:R-:W-:-:S14]  /*1220*/  R2UR UR5, R3 ;  /* 0x00000000030572ca */ /* 0x000fdc00000e0000 */
[----:B------:R-:W3:Y:S01]  /*1230*/  LDCU UR5, c[0x0][UR5+0x2b4] ;  /* 0x00005680050577ac */ /* 0x000ee20008000800 */
[----:B------:R-:W4:Y:S01]  /*1240*/  S2UR UR9, SR_CTAID.Y ;  /* 0x00000000000979c3 */ /* 0x000f220000002600 */
[----:B------:R-:W-:Y:S01]  /*1250*/  ULOP3.LUT UR47, UR45, 0x3, URZ, 0xc0, !UPT ;  /* 0x000000032d2f7892 */ /* 0x000fe2000f8ec0ff */
[----:B------:R-:W-:-:S05]  /*1260*/  CS2R.32 R3, SR_CgaSize ;  /* 0x0000000000037805 */ /* 0x000fca0000008a00 */
[----:B------:R-:W-:-:S05]  /*1270*/  IMAD R3, R3, -0xa0, RZ ;  /* 0xffffff6003037824 */ /* 0x000fca00078e02ff */
[----:B------:R-:W-:-:S14]  /*1280*/  R2UR UR61, R3 ;  /* 0x00000000033d72ca */ /* 0x000fdc00000e0000 */
[----:B------:R-:W3:Y:S01]  /*1290*/  LDCU UR61, c[0x0][UR61+0x2a0] ;  /* 0x000054003d3d77ac */ /* 0x000ee20008000800 */
[----:B------:R-:W3:Y:S01]  /*12a0*/  LDCU UR25, c[0x0][0xb24] ;  /* 0x00016480ff1977ac */ /* 0x000ee20008000800 */
[----:B------:R-:W1:Y:S01]  /*12b0*/  S2UR UR36, SR_CTAID.Z ;  /* 0x00000000002479c3 */ /* 0x000e620000002700 */
[----:B------:R-:W-:-:S05]  /*12c0*/  CS2R.32 R3, SR_CgaSize ;  /* 0x0000000000037805 */ /* 0x000fca0000008a00 */
[----:B------:R-:W-:-:S05]  /*12d0*/  IMAD R3, R3, -0xa0, RZ ;  /* 0xffffff6003037824 */ /* 0x000fca00078e02ff */
[----:B------:R-:W-:-:S14]  /*12e0*/  R2UR UR62, R3 ;  /* 0x00000000033e72ca */ /* 0x000fdc00000e0000 */
[----:B------:R-:W3:Y:S01]  /*12f0*/  LDCU UR62, c[0x0][UR62+0x2a4] ;  /* 0x000054803e3e77ac */ /* 0x000ee20008000800 */
[----:B------:R-:W-:Y:S01]  /*1300*/  UISETP.GT.U32.AND UP1, UPT, UR47, 0xffff, UPT ;  /* 0x0000ffff2f00788c */ /* 0x000fe2000bf24070 */
[----:B-1----:R-:W-:Y:S01]  /*1310*/  I2FP.F32.U32 R3, UR8 ;  /* 0x0000000800037c45 */ /* 0x002fe20008201000 */
[----:B------:R-:W-:Y:S01]  /*1320*/  UMOV UR24, 0x1111 ;  /* 0x0000111100187882 */ /* 0x000fe20000000000 */
[----:B------:R-:W-:Y:S01]  /*1330*/  UMOV UR21, 0xf ;  /* 0x0000000f00157882 */ /* 0x000fe20000000000 */
[----:B------:R-:W-:Y:S02]  /*1340*/  USHF.L.U32 UR28, UR45, 0x7, URZ ;  /* 0x000000072d1c7899 */ /* 0x000fe400080006ff */
[----:B--2---:R-:W-:Y:S01]  /*1350*/  FMUL R3, R3, UR4 ;  /* 0x0000000403037c20 */ /* 0x004fe20008400000 */
[----:B------:R-:W-:Y:S01]  /*1360*/  ULOP3.LUT UR4, UR45, 0xc, URZ, 0xc0, !UPT ;  /* 0x0000000c2d047892 */ /* 0x000fe2000f8ec0ff */
[----:B----4-:R-:W-:Y:S01]  /*1370*/  I2FP.F32.U32 R2, UR9 ;  /* 0x0000000900027c45 */ /* 0x010fe20008201000 */
[----:B------:R-:W-:-:S03]  /*1380*/  USHF.L.U32 UR27, UR45, 0xa, URZ ;  /* 0x0000000a2d1b7899 */ /* 0x000fc600080006ff */
[----:B------:R-:W1:Y:S01]  /*1390*/  F2I.U32.TRUNC.NTZ R3, R3 ;  /* 0x0000000300037305 */ /* 0x000e62000020f000 */
[----:B------:R-:W-:Y:S01]  /*13a0*/  UISETP.GT.U32.AND UP0, UPT, UR4, 0xffff, UPT ;  /* 0x0000ffff0400788c */ /* 0x000fe2000bf04070 */
[----:B---3--:R-:W-:Y:S01]  /*13b0*/  FMUL R2, R2, UR5 ;  /* 0x0000000502027c20 */ /* 0x008fe20008400000 */
[----:B------:R-:W-:Y:S02]  /*13c0*/  USEL UR5, UR47, 0xffff, !UP1 ;  /* 0x0000ffff2f057887 */ /* 0x000fe4000c800000 */
[----:B------:R-:W-:Y:S02]  /*13d0*/  USEL UR4, UR4, 0xffff, !UP0 ;  /* 0x0000ffff04047887 */ /* 0x000fe4000c000000 */
[----:B------:R-:W-:Y:S01]  /*13e0*/  ULOP3.LUT UR5, UR5, 0xffff, URZ, 0xc0, !UPT ;  /* 0x0000ffff05057892 */ /* 0x000fe2000f8ec0ff */
[----:B------:R-:W2:Y:S01]  /*13f0*/  F2I.U32.TRUNC.NTZ R2, R2 ;  /* 0x0000000200027305 */ /* 0x000ea2000020f000 */
[----:B------:R-:W-:Y:S02]  /*1400*/  ULOP3.LUT UR4, UR4, 0xffff, URZ, 0xc0, !UPT ;  /* 0x0000ffff04047892 */ /* 0x000fe4000f8ec0ff */
[----:B------:R-:W-:-:S02]  /*1410*/  USHF.L.U32 UR24, UR24, UR5, URZ ;  /* 0x0000000518187299 */ /* 0x000fc400080006ff */
[----:B------:R-:W-:Y:S01]  /*1420*/  USHF.L.U32 UR21, UR21, UR4, URZ ;  /* 0x0000000415157299 */ /* 0x000fe200080006ff */
[----:B-1----:R-:W-:Y:S01]  /*1430*/  R2UR UR7, R3 ;  /* 0x00000000030772ca */ /* 0x002fe200000e0000 */
[----:B------:R-:W-:Y:S01]  /*1440*/  USHF.R.U32.HI UR29, URZ, 0x2, UR45 ;  /* 0x00000002ff1d7899 */ /* 0x000fe2000801162d */
[----:B------:R-:W1:Y:S01]  /*1450*/  LDCU UR42, c[0x0][0xb24] ;  /* 0x00016480ff2a77ac */ /* 0x000e620008000800 */
[----:B------:R-:W3:Y:S01]  /*1460*/  LDCU UR32, c[0x0][0xb30] ;  /* 0x00016600ff2077ac */ /* 0x000ee20008000800 */
[----:B--2---:R-:W-:Y:S02]  /*1470*/  R2UR UR6, R2 ;  /* 0x00000000020672ca */ /* 0x004fe400000e0000 */
[----:B------:R-:W-:Y:S01]  /*1480*/  PRMT R2, RZ, 0x7610, R2 ;  /* 0x00007610ff027816 */ /* 0x000fe20000000002 */
[----:B------:R-:W-:-:S06]  /*1490*/  UISETP.NE.AND UP6, UPT, UR17, 0x2, UPT ;  /* 0x000000021100788c */ /* 0x000fcc000bfc5270 */
[----:B------:R-:W-:Y:S02]  /*14a0*/  UIADD3 UR5, UPT, UPT, -UR7, URZ, URZ ;  /* 0x000000ff07057290 */ /* 0x000fe4000fffe1ff */
[----:B------:R-:W-:Y:S02]  /*14b0*/  ULOP3.LUT UR28, UR28, 0x600, URZ, 0xc0, !UPT ;  /* 0x000006001c1c7892 */ /* 0x000fe4000f8ec0ff */
[----:B------:R-:W-:Y:S02]  /*14c0*/  ULOP3.LUT UR27, UR27, 0xc00, URZ, 0xc0, !UPT ;  /* 0x00000c001b1b7892 */ /* 0x000fe4000f8ec0ff */
[----:B------:R-:W-:Y:S02]  /*14d0*/  UISETP.GE.AND UP5, UPT, UR25, 0x1, UPT ;  /* 0x000000011900788c */ /* 0x000fe4000bfa6270 */
[----:B------:R-:W-:Y:S01]  /*14e0*/  UIADD3 UR4, UPT, UPT, -UR6, URZ, URZ ;  /* 0x000000ff06047290 */ /* 0x000fe2000fffe1ff */
[----:B------:R-:W-:Y:S01]  /*14f0*/  UMOV UR16, UR8 ;  /* 0x0000000800107c82 */ /* 0x000fe20008000000 */
[----:B------:R-:W-:Y:S01]  /*1500*/  UMOV UR20, UR9 ;  /* 0x0000000900147c82 */ /* 0x000fe20008000000 */
[----:B------:R-:W-:-:S02]  /*1510*/  UIMAD UR61, UR61, UR5, UR8 ;  /* 0x000000053d3d72a4 */ /* 0x000fc4000f8e0208 */
[----:B------:R-:W-:Y:S01]  /*1520*/  UIMAD UR62, UR62, UR4, UR9 ;  /* 0x000000043e3e72a4 */ /* 0x000fe2000f8e0209 */
[----:B-1-3--:R-:W-:Y:S11]  /*1530*/  BRA.U UP4, `(.L_x_18) ;  /* 0x0000000104c47547 */ /* 0x00aff6000b800000 */
[----:B------:R-:W-:Y:S02]  /*1540*/  UISETP.NE.AND UP0, UPT, UR62, URZ, UPT ;  /* 0x000000ff3e00728c */ /* 0x000fe4000bf05270 */
[----:B------:R-:W-:Y:S02]  /*1550*/  UISETP.NE.AND UP2, UPT, UR62, 0x1, UPT ;  /* 0x000000013e00788c */ /* 0x000fe4000bf45270 */
[----:B------:R-:W-:Y:S02]  /*1560*/  UISETP.NE.AND UP1, UPT, UR61, URZ, UP0 ;  /* 0x000000ff3d00728c */ /* 0x000fe40008725270 */
[----:B------:R-:W-:Y:S02]  /*1570*/  USEL UR6, URZ, 0x2, UP0 ;  /* 0x00000002ff067887 */ /* 0x000fe40008000000 */
[----:B------:R-:W-:Y:S02]  /*1580*/  USEL UR9, URZ, 0x1, UP1 ;  /* 0x00000001ff097887 */ /* 0x000fe40008800000 */
[----:B------:R-:W-:-:S02]  /*1590*/  UISETP.NE.AND UP1, UPT, UR62, 0x2, UPT ;  /* 0x000000023e00788c */ /* 0x000fc4000bf25270 */
[----:B------:R-:W-:Y:S02]  /*15a0*/  USEL UR12, URZ, 0x4, UP0 ;  /* 0x00000004ff0c7887 */ /* 0x000fe40008000000 */
[----:B------:R-:W-:Y:S02]  /*15b0*/  USEL UR18, URZ, 0x8, UP0 ;  /* 0x00000008ff127887 */ /* 0x000fe40008000000 */
[----:B------:R-:W-:Y:S02]  /*15c0*/  UISETP.NE.AND UP0, UPT, UR62, 0x3, UPT ;  /* 0x000000033e00788c */ /* 0x000fe4000bf05270 */
[----:B------:R-:W-:Y:S02]  /*15d0*/  USEL UR4, URZ, 0x100, UP1 ;  /* 0x00000100ff047887 */ /* 0x000fe40008800000 */
[----:B------:R-:W-:Y:S02]  /*15e0*/  USEL UR10, URZ, 0x200, UP1 ;  /* 0x00000200ff0a7887 */ /* 0x000fe40008800000 */
[----:B------:R-:W-:-:S02]  /*15f0*/  USEL UR14, URZ, 0x400, UP1 ;  /* 0x00000400ff0e7887 */ /* 0x000fc40008800000 */
[----:B------:R-:W-:Y:S02]  /*1600*/  USEL UR22, URZ, 0x800, UP1 ;  /* 0x00000800ff167887 */ /* 0x000fe40008800000 */
[----:B------:R-:W-:Y:S02]  /*1610*/  USEL UR5, URZ, 0x10, UP2 ;  /* 0x00000010ff057887 */ /* 0x000fe40009000000 */
[----:B------:R-:W-:Y:S02]  /*1620*/  UISETP.NE.AND UP1, UPT, UR61, URZ, UPT ;  /* 0x000000ff3d00728c */ /* 0x000fe4000bf25270 */
[----:B------:R-:W-:Y:S02]  /*1630*/  USEL UR7, URZ, 0x1000, UP0 ;  /* 0x00001000ff077887 */ /* 0x000fe40008000000 */
[----:B------:R-:W-:Y:S02]  /*1640*/  USEL UR11, URZ, 0x2000, UP0 ;  /* 0x00002000ff0b7887 */ /* 0x000fe40008000000 */
[----:B------:R-:W-:-:S02]  /*1650*/  USEL UR15, URZ, 0x4000, UP0 ;  /* 0x00004000ff0f7887 */ /* 0x000fc40008000000 */
[----:B------:R-:W-:Y:S02]  /*1660*/  USEL UR23, URZ, 0x8000, UP0 ;  /* 0x00008000ff177887 */ /* 0x000fe40008000000 */
[----:B------:R-:W-:Y:S02]  /*1670*/  UISETP.NE.AND UP0, UPT, UR61, 0x1, UPT ;  /* 0x000000013d00788c */ /* 0x000fe4000bf05270 */
[----:B------:R-:W-:Y:S02]  /*1680*/  USEL UR5, UR5, 0x10, UP1 ;  /* 0x0000001005057887 */ /* 0x000fe40008800000 */
[----:B------:R-:W-:Y:S02]  /*1690*/  USEL UR4, UR4, 0x100, UP1 ;  /* 0x0000010004047887 */ /* 0x000fe40008800000 */
[----:B------:R-:W-:Y:S02]  /*16a0*/  USEL UR8, URZ, 0x20, UP2 ;  /* 0x00000020ff087887 */ /* 0x000fe40009000000 */
[----:B------:R-:W-:-:S02]  /*16b0*/  USEL UR7, UR7, 0x1000, UP1 ;  /* 0x0000100007077887 */ /* 0x000fc40008800000 */
[----:B------:R-:W-:Y:S02]  /*16c0*/  USEL UR6, UR6, 0x2, UP0 ;  /* 0x0000000206067887 */ /* 0x000fe40008000000 */
[----:B------:R-:W-:Y:S02]  /*16d0*/  UIADD3 UR4, UPT, UPT, UR4, UR5, UR9 ;  /* 0x0000000504047290 */ /* 0x000fe4000fffe009 */
[----:B------:R-:W-:Y:S02]  /*16e0*/  UISETP.NE.AND UP1, UPT, UR61, 0x2, UPT ;  /* 0x000000023d00788c */ /* 0x000fe4000bf25270 */
[----:B------:R-:W-:Y:S02]  /*16f0*/  USEL UR8, UR8, 0x20, UP0 ;  /* 0x0000002008087887 */ /* 0x000fe40008000000 */
[----:B------:R-:W-:Y:S02]  /*1700*/  USEL UR5, UR10, 0x200, UP0 ;  /* 0x000002000a057887 */ /* 0x000fe40008000000 */
[----:B------:R-:W-:-:S02]  /*1710*/  UIADD3 UR4, UPT, UPT, UR6, UR7, UR4 ;  /* 0x0000000706047290 */ /* 0x000fc4000fffe004 */
[----:B------:R-:W-:Y:S02]  /*1720*/  USEL UR13, URZ, 0x40, UP2 ;  /* 0x00000040ff0d7887 */ /* 0x000fe40009000000 */
[----:B------:R-:W-:Y:S02]  /*1730*/  USEL UR9, UR11, 0x2000, UP0 ;  /* 0x000020000b097887 */ /* 0x000fe40008000000 */
[----:B------:R-:W-:Y:S02]  /*1740*/  USEL UR7, UR12, 0x4, UP1 ;  /* 0x000000040c077887 */ /* 0x000fe40008800000 */
[----:B------:R-:W-:Y:S02]  /*1750*/  UIADD3 UR4, UPT, UPT, UR5, UR8, UR4 ;  /* 0x0000000805047290 */ /* 0x000fe4000fffe004 */
[----:B------:R-:W-:Y:S02]  /*1760*/  UISETP.NE.AND UP0, UPT, UR61, 0x3, UPT ;  /* 0x000000033d00788c */ /* 0x000fe4000bf05270 */
[----:B------:R-:W-:-:S02]  /*1770*/  USEL UR6, UR13, 0x40, UP1 ;  /* 0x000000400d067887 */ /* 0x000fc40008800000 */
[----:B------:R-:W-:Y:S02]  /*1780*/  USEL UR5, UR14, 0x400, UP1 ;  /* 0x000004000e057887 */ /* 0x000fe40008800000 */
[----:B------:R-:W-:Y:S02]  /*1790*/  UIADD3 UR4, UPT, UPT, UR7, UR9, UR4 ;  /* 0x0000000907047290 */ /* 0x000fe4000fffe004 */
[----:B------:R-:W-:Y:S02]  /*17a0*/  USEL UR19, URZ, 0x80, UP2 ;  /* 0x00000080ff137887 */ /* 0x000fe40009000000 */
[----:B------:R-:W-:Y:S02]  /*17b0*/  USEL UR9, UR15, 0x4000, UP1 ;  /* 0x000040000f097887 */ /* 0x000fe40008800000 */
[----:B------:R-:W-:Y:S02]  /*17c0*/  USEL UR8, UR18, 0x8, UP0 ;  /* 0x0000000812087887 */ /* 0x000fe40008000000 */
[----:B------:R-:W-:-:S02]  /*17d0*/  UIADD3 UR4, UPT, UPT, UR5, UR6, UR4 ;  /* 0x0000000605047290 */ /* 0x000fc4000fffe004 */
[----:B------:R-:W-:Y:S02]  /*17e0*/  USEL UR7, UR19, 0x80, UP0 ;  /* 0x0000008013077887 */ /* 0x000fe40008000000 */
[----:B------:R-:W-:Y:S02]  /*17f0*/  USEL UR6, UR22, 0x800, UP0 ;  /* 0x0000080016067887 */ /* 0x000fe40008000000 */
[----:B------:R-:W-:Y:S02]  /*1800*/  UIADD3 UR4, UPT, UPT, UR8, UR9, UR4 ;  /* 0x0000000908047290 */ /* 0x000fe4000fffe004 */
[----:B------:R-:W-:Y:S02]  /*1810*/  USEL UR5, UR23, 0x8000, UP0 ;  /* 0x0000800017057887 */ /* 0x000fe40008000000 */
[----:B------:R-:W-:-:S04]  /*1820*/  UIADD3 UR4, UPT, UPT, UR6, UR7, UR4 ;  /* 0x0000000706047290 */ /* 0x000fc8000fffe004 */
[----:B------:R-:W-:-:S06]  /*1830*/  UIADD3 UR4, UPT, UPT, UR4, UR5, URZ ;  /* 0x0000000504047290 */ /* 0x000fcc000fffe0ff */
[----:B------:R-:W-:Y:S02]  /*1840*/  MOV R2, UR4 ;  /* 0x0000000400027c02 */ /* 0x000fe40008000f00 */
.L_x_18:
[----:B------:R-:W-:Y:S05]  /*1850*/  BRA.U !UP5, `(.L_x_19) ;  /* 0x000000010dd47547 */ /* 0x000fea000b800000 */
[----:B------:R-:W1:Y:S01]  /*1860*/  LDCU.128 UR12, c[0x0][0xb10] ;  /* 0x00016200ff0c77ac */ /* 0x000e620008000c00 */
[----:B------:R-:W2:Y:S01]  /*1870*/  LDCU UR6, c[0x0][0x370] ;  /* 0x00006e00ff0677ac */ /* 0x000ea20008000800 */
[----:B------:R-:W3:Y:S01]  /*1880*/  LDCU UR5, c[0x0][0x374] ;  /* 0x00006e80ff0577ac */ /* 0x000ee20008000800 */
[----:B------:R-:W4:Y:S01]  /*1890*/  LDCU UR26, c[0x0][0xb0c] ;  /* 0x00016180ff1a77ac */ /* 0x000f220008000800 */
[----:B------:R-:W4:Y:S01]  /*18a0*/  LDCU UR7, c[0x0][0xb20] ;  /* 0x00016400ff0777ac */ /* 0x000f220008000800 */
[----:B------:R-:W4:Y:S01]  /*18b0*/  LDCU.64 UR8, c[0x0][0xb28] ;  /* 0x00016500ff0877ac */ /* 0x000f220008000a00 */
[----:B-1----:R-:W-:Y:S02]  /*18c0*/  UISETP.NE.AND UP0, UPT, UR14, 0x1, UPT ;  /* 0x000000010e00788c */ /* 0x002fe4000bf05270 */
[----:B---3--:R-:W-:Y:S02]  /*18d0*/  UIMAD.WIDE.U32 UR10, UR5, UR15, URZ ;  /* 0x0000000f050a72a5 */ /* 0x008fe4000f8e00ff */
[----:B--2---:R-:W-:-:S02]  /*18e0*/  UIMAD.WIDE.U32 UR22, UR6, UR12, URZ ;  /* 0x0000000c061672a5 */ /* 0x004fc4000f8e00ff */
[----:B----4-:R-:W-:Y:S02]  /*18f0*/  UISETP.NE.AND UP1, UPT, UR26, 0x1, UPT ;  /* 0x000000011a00788c */ /* 0x010fe4000bf25270 */
[----:B------:R-:W-:Y:S01]  /*1900*/  UISETP.NE.AND UP2, UPT, UR25, 0x1, UPT ;  /* 0x000000011900788c */ /* 0x000fe2000bf45270 */
[----:B------:R-:W-:Y:S02]  /*1910*/  UMOV UR10, UR11 ;  /* 0x0000000b000a7c82 */ /* 0x000fe40008000000 */
[----:B------:R-:W-:Y:S01]  /*1920*/  UMOV UR22, UR23 ;  /* 0x0000001700167c82 */ /* 0x000fe20008000000 */
[----:B------:R-:W-:Y:S02]  /*1930*/  @UP0 USHF.R.U32.HI UR5, URZ, UR7, UR10 ;  /* 0x00000007ff050299 */ /* 0x000fe4000801160a */
[----:B------:R-:W-:Y:S02]  /*1940*/  UIMAD.WIDE.U32 UR30, UR20, UR15, URZ ;  /* 0x0000000f141e72a5 */ /* 0x000fe4000f8e00ff */
[----:B------:R-:W-:-:S02]  /*1950*/  UIMAD.WIDE.U32 UR10, UR5, UR8, URZ ;  /* 0x00000008050a72a5 */ /* 0x000fc4000f8e00ff */
[----:B------:R-:W-:Y:S02]  /*1960*/  @UP1 USHF.R.U32.HI UR6, URZ, UR13, UR22 ;  /* 0x0000000dff061299 */ /* 0x000fe40008011616 */
[----:B------:R-:W-:Y:S02]  /*1970*/  UIMAD.WIDE.U32 UR18, UR16, UR12, URZ ;  /* 0x0000000c101272a5 */ /* 0x000fe4000f8e00ff */
[----:B------:R-:W-:Y:S01]  /*1980*/  UIMAD.WIDE.U32 UR22, UR6, UR8, URZ ;  /* 0x00000008061672a5 */ /* 0x000fe2000f8e00ff */
[----:B------:R-:W-:Y:S01]  /*1990*/  UMOV UR4, UR31 ;  /* 0x0000001f00047c82 */ /* 0x000fe20008000000 */
[----:B------:R-:W-:Y:S01]  /*19a0*/  UMOV UR10, UR11 ;  /* 0x0000000b000a7c82 */ /* 0x000fe20008000000 */
[----:B------:R-:W-:Y:S02]  /*19b0*/  USHF.R.U32.HI UR4, URZ, UR7, UR4 ;  /* 0x00000007ff047299 */ /* 0x000fe40008011604 */
[----:B------:R-:W-:Y:S01]  /*19c0*/  @UP2 USHF.R.U32.HI UR5, URZ, UR9, UR10 ;  /* 0x00000009ff052299 */ /* 0x000fe2000801160a */
[----:B------:R-:W-:Y:S01]  /*19d0*/  UMOV UR18, UR19 ;  /* 0x0000001300127c82 */ /* 0x000fe20008000000 */
[----:B------:R-:W-:Y:S01]  /*19e0*/  UMOV UR22, UR23 ;  /* 0x0000001700167c82 */ /* 0x000fe20008000000 */
[----:B------:R-:W-:-:S02]  /*19f0*/  USHF.R.U32.HI UR13, URZ, UR13, UR18 ;  /* 0x0000000dff0d7299 */ /* 0x000fc40008011612 */
[----:B------:R-:W-:Y:S02]  /*1a00*/  USEL UR4, UR20, UR4, !UP0 ;  /* 0x0000000414047287 */ /* 0x000fe4000c000000 */
[----:B------:R-:W-:Y:S02]  /*1a10*/  @UP2 USHF.R.U32.HI UR6, URZ, UR9, UR22 ;  /* 0x00000009ff062299 */ /* 0x000fe40008011616 */
[----:B------:R-:W-:Y:S02]  /*1a20*/  UIMAD UR7, UR5, UR25, URZ ;  /* 0x00000019050772a4 */ /* 0x000fe4000f8e02ff */
[----:B------:R-:W-:Y:S02]  /*1a30*/  USEL UR5, UR16, UR13, !UP1 ;  /* 0x0000000d10057287 */ /* 0x000fe4000c800000 */
[----:B------:R-:W-:Y:S02]  /*1a40*/  UIMAD UR12, UR6, UR25, URZ ;  /* 0x00000019060c72a4 */ /* 0x000fe4000f8e02ff */
[----:B------:R-:W-:-:S02]  /*1a50*/  UISETP.GE.AND UP0, UPT, UR4, UR7, UPT ;  /* 0x000000070400728c */ /* 0x000fc4000bf06270 */
[----:B------:R-:W-:Y:S02]  /*1a60*/  UIMAD.WIDE.U32 UR10, UR4, UR8, URZ ;  /* 0x00000008040a72a5 */ /* 0x000fe4000f8e00ff */
[----:B------:R-:W-:Y:S02]  /*1a70*/  UISETP.GE.OR UP0, UPT, UR5, UR12, UP0 ;  /* 0x0000000c0500728c */ /* 0x000fe40008706670 */
[----:B------:R-:W-:Y:S02]  /*1a80*/  UIMAD.WIDE.U32 UR12, UR5, UR8, URZ ;  /* 0x00000008050c72a5 */ /* 0x000fe4000f8e00ff */
[----:B------:R-:W-:Y:S01]  /*1a90*/  UIADD3 UR10, UPT, UPT, -UR4, URZ, URZ ;  /* 0x000000ff040a7290 */ /* 0x000fe2000fffe1ff */
[----:B------:R-:W-:Y:S01]  /*1aa0*/  UMOV UR8, UR11 ;  /* 0x0000000b00087c82 */ /* 0x000fe20008000000 */
[----:B------:R-:W-:Y:S02]  /*1ab0*/  UIADD3 UR11, UPT, UPT, -UR5, URZ, URZ ;  /* 0x000000ff050b7290 */ /* 0x000fe4000fffe1ff */
[----:B------:R-:W-:-:S03]  /*1ac0*/  USHF.R.U32.HI UR8, URZ, UR9, UR8 ;  /* 0x00000009ff087299 */ /* 0x000fc60008011608 */
[----:B------:R-:W-:Y:S01]  /*1ad0*/  @!UP0 UMOV UR7, UR13 ;  /* 0x0000000d00078c82 */ /* 0x000fe20008000000 */
[----:B------:R-:W-:Y:S02]  /*1ae0*/  UIMAD UR20, UR14, UR10, UR20 ;  /* 0x0000000a0e1472a4 */ /* 0x000fe4000f8e0214 */
[----:B------:R-:W-:Y:S02]  /*1af0*/  USEL UR8, UR4, UR8, !UP2 ;  /* 0x0000000804087287 */ /* 0x000fe4000d000000 */
[----:B------:R-:W-:Y:S02]  /*1b00*/  @!UP0 USHF.R.U32.HI UR7, URZ, UR9, UR7 ;  /* 0x00000009ff078299 */ /* 0x000fe40008011607 */
[----:B------:R-:W-:Y:S02]  /*1b10*/  UIADD3 UR9, UPT, UPT, -UR8, URZ, URZ ;  /* 0x000000ff08097290 */ /* 0x000fe4000fffe1ff */
[----:B------:R-:W-:Y:S02]  /*1b20*/  @!UP0 USEL UR7, UR5, UR7, !UP2 ;  /* 0x0000000705078287 */ /* 0x000fe4000d000000 */
[----:B------:R-:W-:-:S02]  /*1b30*/  UIMAD UR9, UR25, UR9, UR4 ;  /* 0x00000009190972a4 */ /* 0x000fc4000f8e0204 */
[----:B------:R-:W-:Y:S02]  /*1b40*/  @!UP0 UIADD3 UR8, UPT, UPT, UR8, -UR7, URZ ;  /* 0x8000000708088290 */ /* 0x000fe4000fffe0ff */
[----:B------:R-:W-:Y:S02]  /*1b50*/  @!UP0 UIMAD UR6, UR9, UR6, UR7 ;  /* 0x00000006090682a4 */ /* 0x000fe4000f8e0207 */
[----:B------:R-:W-:Y:S02]  /*1b60*/  @!UP0 UIMAD UR4, UR8, UR25, UR5 ;  /* 0x00000019080482a4 */ /* 0x000fe4000f8e0205 */
[----:B------:R-:W-:Y:S02]  /*1b70*/  UIMAD UR16, UR26, UR11, UR16 ;  /* 0x0000000b1a1072a4 */ /* 0x000fe4000f8e0210 */
[----:B------:R-:W-:Y:S01]  /*1b80*/  UIMAD UR20, UR4, UR14, UR20 ;  /* 0x0000000e041472a4 */ /* 0x000fe2000f8e0214 */
[----:B------:R-:W-:Y:S02]  /*1b90*/  @!UP0 UMOV UR5, UR6 ;  /* 0x0000000600058c82 */ /* 0x000fe40008000000 */
[----:B------:R-:W-:-:S12]  /*1ba0*/  UIMAD UR16, UR5, UR26, UR16 ;  /* 0x0000001a051072a4 */ /* 0x000fd8000f8e0210 */
.L_x_19:
[----:B------:R-:W-:-:S09]  /*1bb0*/  UISETP.NE.AND UP0, UPT, UR32, 0x1, UPT ;  /* 0x000000012000788c */ /* 0x000fd2000bf05270 */
[----:B------:R-:W-:Y:S05]  /*1bc0*/  BRA.U UP0, `(.L_x_20) ;  /* 0x0000000100447547 */ /* 0x000fea000b800000 */
[----:B------:R-:W1:Y:S01]  /*1bd0*/  LDCU.128 UR8, c[0x0][0xb10] ;  /* 0x00016200ff0877ac */ /* 0x000e620008000c00 */
[----:B------:R-:W2:Y:S01]  /*1be0*/  LDCU UR12, c[0x0][0xb0c] ;  /* 0x00016180ff0c77ac */ /* 0x000ea20008000800 */
[----:B------:R-:W3:Y:S01]  /*1bf0*/  LDCU UR13, c[0x0][0xb20] ;  /* 0x00016400ff0d77ac */ /* 0x000ee20008000800 */
[----:B-1----:R-:W-:Y:S02]  /*1c00*/  UIMAD.WIDE.U32 UR6, UR16, UR8, URZ ;  /* 0x00000008100672a5 */ /* 0x002fe4000f8e00ff */
[----:B------:R-:W-:Y:S02]  /*1c10*/  UIMAD.WIDE.U32 UR4, UR20, UR11, URZ ;  /* 0x0000000b140472a5 */ /* 0x000fe4000f8e00ff */
[----:B--2---:R-:W-:Y:S02]  /*1c20*/  UISETP.NE.AND UP1, UPT, UR12, 0x1, UPT ;  /* 0x000000010c00788c */ /* 0x004fe4000bf25270 */
[----:B------:R-:W-:Y:S01]  /*1c30*/  UISETP.NE.AND UP0, UPT, UR10, 0x1, UPT ;  /* 0x000000010a00788c */ /* 0x000fe2000bf05270 */
[----:B------:R-:W-:-:S02]  /*1c40*/  UMOV UR6, UR7 ;  /* 0x0000000700067c82 */ /* 0x000fc40008000000 */
[----:B------:R-:W-:Y:S01]  /*1c50*/  UMOV UR4, UR5 ;  /* 0x0000000500047c82 */ /* 0x000fe20008000000 */
[----:B------:R-:W-:Y:S02]  /*1c60*/  USHF.R.U32.HI UR9, URZ, UR9, UR6 ;  /* 0x00000009ff097299 */ /* 0x000fe40008011606 */
[----:B---3--:R-:W-:Y:S02]  /*1c70*/  USHF.R.U32.HI UR4, URZ, UR13, UR4 ;  /* 0x0000000dff047299 */ /* 0x008fe40008011604 */
[----:B------:R-:W-:Y:S02]  /*1c80*/  USEL UR5, UR16, UR9, !UP1 ;  /* 0x0000000910057287 */ /* 0x000fe4000c800000 */
[----:B------:R-:W-:-:S04]  /*1c90*/  USEL UR4, UR20, UR4, !UP0 ;  /* 0x0000000414047287 */ /* 0x000fc8000c000000 */
[----:B------:R-:W-:Y:S02]  /*1ca0*/  UIADD3 UR6, UPT, UPT, UR5, -UR4, URZ ;  /* 0x8000000405067290 */ /* 0x000fe4000fffe0ff */
[----:B------:R-:W-:Y:S02]  /*1cb0*/  UIADD3 UR4, UPT, UPT, -UR5, UR4, URZ ;  /* 0x0000000405047290 */ /* 0x000fe4000fffe1ff */
[----:B------:R-:W-:Y:S02]  /*1cc0*/  UIMAD UR20, UR6, UR10, UR20 ;  /* 0x0000000a061472a4 */ /* 0x000fe4000f8e0214 */
[----:B------:R-:W-:-:S12]  /*1cd0*/  UIMAD UR16, UR4, UR12, UR16 ;  /* 0x0000000c041072a4 */ /* 0x000fd8000f8e0210 */
.L_x_20:
[----:B------:R-:W-:-:S09]  /*1ce0*/  UISETP.EQ.U32.AND UP0, UPT, UR33, 0x1, UPT ;  /* 0x000000012100788c */ /* 0x000fd2000bf02070 */
[----:B------:R-:W-:Y:S05]  /*1cf0*/  BRA.U !UP0, `(.L_x_21) ;  /* 0x00000001080c7547 */ /* 0x000fea000b800000 */
[----:B------:R-:W-:Y:S01]  /*1d00*/  UCGABAR_WAIT ;  /* 0x0000000000007dc7 */ /* 0x000fe20008000000 */
[----:B------:R-:W-:Y:S01]  /*1d10*/  CCTL.IVALL ;  /* 0x00000000ff00798f */ /* 0x000fe20002000000 */
[----:B------:R-:W-:Y:S05]  /*1d20*/  BRA `(.L_x_22) ;  /* 0x0000000000047947 */ /* 0x000fea0003800000 */
.L_x_21:
[----:B------:R-:W-:Y:S06]  /*1d30*/  BAR.SYNC.DEFER_BLOCKING 0x0 ;  /* 0x0000000000007b1d */ /* 0x000fec0000010000 */
.L_x_22:
[----:B------:R-:W-:Y:S05]  /*1d40*/  BRA.U UP6, `(.L_x_23) ;  /* 0x0000002506047547 */ /* 0x000fea000b800000 */
[----:B------:R-:W1:Y:S01]  /*1d50*/  LDCU UR6, c[0x0][0x38c] ;  /* 0x00007180ff0677ac */ /* 0x000e620008000800 */
[----:B------:R-:W-:Y:S01]  /*1d60*/  PLOP3.LUT P1, PT, PT, PT, UP3, 0x80, 0x8 ;  /* 0x000000000008781c */ /* 0x000fe20003f2f038 */
[----:B------:R-:W-:Y:S01]  /*1d70*/  IMAD.MOV.U32 R12, RZ, RZ, 0x1 ;  /* 0x00000001ff0c7424 */ /* 0x000fe200078e00ff */
[----:B------:R-:W-:Y:S01]  /*1d80*/  ISETP.EQ.OR P2, PT, R0, RZ, P3 ;  /* 0x000000ff0000720c */ /* 0x000fe20001f42670 */
[----:B------:R-:W-:Y:S01]  /*1d90*/  UISETP.NE.AND UP1, UPT, UR17, URZ, UPT ;  /* 0x000000ff1100728c */ /* 0x000fe2000bf25270 */
[----:B------:R-:W-:Y:S02]  /*1da0*/  PLOP3.LUT P1, PT, P1, PT, PT, 0x8, 0x80 ;  /* 0x000000000080781c */ /* 0x000fe40000f2e170 */
[----:B------:R-:W-:Y:S01]  /*1db0*/  CS2R R10, SRZ ;  /* 0x00000000000a7805 */ /* 0x000fe2000001ff00 */
[----:B------:R-:W-:Y:S01]  /*1dc0*/  IMAD.MOV.U32 R9, RZ, RZ, RZ ;  /* 0x000000ffff097224 */ /* 0x000fe200078e00ff */
[----:B------:R-:W2:Y:S01]  /*1dd0*/  LDCU UR40, c[0x0][0x370] ;  /* 0x00006e00ff2877ac */ /* 0x000ea20008000800 */
[----:B------:R-:W-:Y:S01]  /*1de0*/  IMAD.MOV.U32 R8, RZ, RZ, 0x1 ;  /* 0x00000001ff087424 */ /* 0x000fe200078e00ff */
[----:B------:R-:W3:Y:S01]  /*1df0*/  LDCU.64 UR30, c[0x0][0x348] ;  /* 0x00006900ff1e77ac */ /* 0x000ee20008000a00 */
[----:B------:R-:W4:Y:S01]  /*1e00*/  LDCU UR39, c[0x0][0x374] ;  /* 0x00006e80ff2777ac */ /* 0x000f220008000800 */
[----:B-1----:R-:W-:-:S02]  /*1e10*/  UIADD3 UR5, UPT, UPT, UR6, 0x1f, URZ ;  /* 0x0000001f06057890 */ /* 0x002fc4000fffe0ff */
[----:B------:R-:W-:Y:S02]  /*1e20*/  UIADD3 UR48, UPT, UPT, UR6, 0x3e, URZ ;  /* 0x0000003e06307890 */ /* 0x000fe4000fffe0ff */
[----:B------:R-:W-:Y:S02]  /*1e30*/  USHF.R.S32.HI UR4, URZ, 0x1f, UR5 ;  /* 0x0000001fff047899 */ /* 0x000fe40008011405 */
[----:B------:R-:W-:Y:S02]  /*1e40*/  USEL UR26, UR37, 0x2, UP1 ;  /* 0x00000002251a7887 */ /* 0x000fe40008800000 */
[----:B------:R-:W-:Y:S02]  /*1e50*/  ULEA.HI UR4, UR4, UR5, URZ, 0x5 ;  /* 0x0000000504047291 */ /* 0x000fe4000f8f28ff */
[----:B------:R-:W-:Y:S02]  /*1e60*/  USHF.L.U32 UR5, UR29, 0x4, URZ ;  /* 0x000000041d057899 */ /* 0x000fe400080006ff */
[----:B------:R-:W-:-:S02]  /*1e70*/  USHF.R.S32.HI UR43, URZ, 0x5, UR4 ;  /* 0x00000005ff2b7899 */ /* 0x000fc40008011404 */
[----:B------:R-:W-:Y:S02]  /*1e80*/  UIADD3 UR4, UPT, UPT, UR6, -0x1, URZ ;  /* 0xffffffff06047890 */ /* 0x000fe4000fffe0ff */
[----:B------:R-:W-:Y:S02]  /*1e90*/  UISETP.LT.U32.AND UP0, UPT, UR43, 0x22, UPT ;  /* 0x000000222b00788c */ /* 0x000fe4000bf01070 */
[----:B------:R-:W-:Y:S02]  /*1ea0*/  UISETP.GE.U32.AND UP2, UPT, UR4, -0x3f, UPT ;  /* 0xffffffc10400788c */ /* 0x000fe4000bf46070 */
[----:B------:R-:W-:Y:S02]  /*1eb0*/  USEL UR41, UR43, 0x22, UP0 ;  /* 0x000000222b297887 */ /* 0x000fe40008000000 */
[----:B------:R-:W-:Y:S02]  /*1ec0*/  ULOP3.LUT UR44, UR5, 0x30, URZ, 0xe2, !UPT ;  /* 0x00000030052c7892 */ /* 0x000fe4000f8ee2ff */
[----:B------:R-:W-:-:S02]  /*1ed0*/  UIADD3 UR25, UPT, UPT, UR41, -0x1, URZ ;  /* 0xffffffff29197890 */ /* 0x000fc4000fffe0ff */
[----:B------:R-:W-:Y:S01]  /*1ee0*/  UIADD3 UR46, UPT, UPT, UR43, -UR41, URZ ;  /* 0x800000292b2e7290 */ /* 0x000fe2000fffe0ff */
[----:B------:R-:W-:Y:S02]  /*1ef0*/  UMOV UR5, URZ ;  /* 0x000000ff00057c82 */ /* 0x000fe40008000000 */
[----:B------:R-:W-:-:S04]  /*1f00*/  @UP2 UIADD3 UR25, UPT, UPT, UR41, URZ, URZ ;  /* 0x000000ff29192290 */ /* 0x000fc8000fffe0ff */
[----:B--234-:R-:W-:-:S12]  /*1f10*/  UIADD3 UR25, UPT, UPT, UR25, 0x1, URZ ;  /* 0x0000000119197890 */ /* 0x01cfd8000fffe0ff */
.L_x_43:
[----:B------:R-:W-:Y:S01]  /*1f20*/  UISETP.NE.AND UP0, UPT, UR45, URZ, UPT ;  /* 0x000000ff2d00728c */ /* 0x000fe2000bf05270 */
[----:B------:R-:W1:Y:S08]  /*1f30*/  S2UR UR45, SR_CgaCtaId ;  /* 0x00000000002d79c3 */ /* 0x000e700000008800 */
[----:B------:R-:W-:Y:S05]  /*1f40*/  BRA.U UP0, `(.L_x_24) ;  /* 0x0000000100347547 */ /* 0x000fea000b800000 */
[----:B------:R-:W2:Y:S01]  /*1f50*/  S2R R0, SR_CgaCtaId ;  /* 0x0000000000007919 */ /* 0x000ea20000008800 */
[----:B------:R-:W-:-:S04]  /*1f60*/  MOV R2, 0x400 ;  /* 0x0000040000027802 */ /* 0x000fc80000000f00 */
[----:B--2---:R-:W-:Y:S02]  /*1f70*/  LEA R0, R0, R2, 0x18 ;  /* 0x0000000200007211 */ /* 0x004fe400078ec0ff */
[----:B------:R-:W-:-:S03]  /*1f80*/  SHF.L.U32 R2, R8, 0x1f, RZ ;  /* 0x0000001f08027819 */ /* 0x000fc600000006ff */
[----:B------:R-:W-:-:S04]  /*1f90*/  IMAD R0, R9, 0x8, R0 ;  /* 0x0000000809007824 */ /* 0x000fc800078e0200 */
[----:B------:R-:W2:Y:S02]  /*1fa0*/  SYNCS.PHASECHK.TRANS64.TRYWAIT P0, [R0+URZ+0x2c0], R2 ;  /* 0x0002c002000075a7 */ /* 0x000ea400080011ff */
[----:B--2---:R-:W-:Y:S05]  /*1fb0*/  @!P0 BRA `(.L_x_25) ;  /* 0x0000006c00e48947 */ /* 0x004fea0003800000 */
.L_x_143:
[----:B------:R-:W-:Y:S01]  /*1fc0*/  VIADD R9, R9, 0x1 ;  /* 0x0000000109097836 */ /* 0x000fe20000000000 */
[----:B------:R2:W-:Y:S04]  /*1fd0*/  SYNCS.ARRIVE.TRANS64.A1T0 RZ, [R0+URZ+0x2b0], RZ ;  /* 0x0002b0ff00ff79a7 */ /* 0x0005e800081000ff */
[----:B------:R-:W-:-:S04]  /*1fe0*/  ISETP.NE.AND P0, PT, R9, 0x2, PT ;  /* 0x000000020900780c */ /* 0x000fc80003f05270 */
[----:B------:R-:W-:Y:S02]  /*1ff0*/  SEL R9, R9, RZ, P0 ;  /* 0x000000ff09097207 */ /* 0x000fe40000000000 */
[----:B--2---:R-:W-:-:S04]  /*2000*/  SEL R0, RZ, 0x1, P0 ;  /* 0x00000001ff007807 */ /* 0x004fc80000000000 */
[----:B------:R-:W-:-:S07]  /*2010*/  LOP3.LUT R8, R8, R0, RZ, 0x3c, !PT ;  /* 0x0000000008087212 */ /* 0x000fce00078e3cff */
.L_x_24:
[----:B------:R-:W-:Y:S01]  /*2020*/  UMOV UR6, 0x400 ;  /* 0x0000040000067882 */ /* 0x000fe20000000000 */
[----:B------:R-:W-:Y:S01]  /*2030*/  SHF.L.U32 R0, R12, 0x1f, RZ ;  /* 0x0000001f0c007819 */ /* 0x000fe200000006ff */
[----:B-1----:R-:W-:Y:S02]  /*2040*/  ULEA UR6, UR45, UR6, 0x18 ;  /* 0x000000062d067291 */ /* 0x002fe4000f8ec0ff */
[----:B------:R-:W-:Y:S02]  /*2050*/  UISETP.GE.U32.AND UP0, UPT, UR48, 0x3f, UPT ;  /* 0x0000003f3000788c */ /* 0x000fe4000bf06070 */
[----:B------:R-:W-:Y:S02]  /*2060*/  ULEA UR4, UR5, UR6, 0x3 ;  /* 0x0000000605047291 */ /* 0x000fe4000f8e18ff */
[----:B------:R-:W-:Y:S02]  /*2070*/  ULEA UR11, UR20, UR47, 0x2 ;  /* 0x0000002f140b7291 */ /* 0x000fe4000f8e10ff */
[----:B------:R-:W-:-:S02]  /*2080*/  ULEA UR35, UR16, UR44, 0x6 ;  /* 0x0000002c10237291 */ /* 0x000fc4000f8e30ff */
[----:B------:R-:W-:Y:S01]  /*2090*/  USHF.L.U32 UR11, UR11, 0x5, URZ ;  /* 0x000000050b0b7899 */ /* 0x000fe200080006ff */
[----:B------:R-:W-:Y:S02]  /*20a0*/  UMOV UR13, URZ ;  /* 0x000000ff000d7c82 */ /* 0x000fe40008000000 */
[----:B------:R1:W2:Y:S01]  /*20b0*/  SYNCS.PHASECHK.TRANS64.TRYWAIT P0, [UR4+0x110], R0 ;  /* 0x00011000ff0075a7 */ /* 0x0002a20008001104 */
[----:B------:R-:W-:Y:S08]  /*20c0*/  BRA.U !UP0, `(.L_x_26) ;  /* 0x0000000108c07547 */ /* 0x000ff0000b800000 */
[----:B------:R-:W-:Y:S01]  /*20d0*/  UMOV UR7, URZ ;  /* 0x000000ff00077c82 */ /* 0x000fe20008000000 */
[----:B------:R-:W-:-:S05]  /*20e0*/  UMOV UR4, UR5 ;  /* 0x0000000500047c82 */ /* 0x000fca0008000000 */
.L_x_32:
[----:B------:R-:W-:Y:S01]  /*20f0*/  ULEA UR33, UR4, UR6, 0x3 ;  /* 0x0000000604217291 */ /* 0x000fe2000f8e18ff */
[----:B------:R-:W-:Y:S01]  /*2100*/  @!P3 MOV R2, 0x1800 ;  /* 0x000018000002b802 */ /* 0x000fe20000000f00 */
[----:B--2-4-:R-:W-:Y:S10]  /*2110*/  @P0 BRA `(.L_x_27) ;  /* 0x00000000000c0947 */ /* 0x014ff40003800000 */
[----:B------:R-:W-:-:S04]  /*2120*/  SHF.L.U32 R3, R12, 0x1f, RZ ;  /* 0x0000001f0c037819 */ /* 0x000fc800000006ff */
[----:B------:R-:W2:Y:S02]  /*2130*/  SYNCS.PHASECHK.TRANS64.TRYWAIT P0, [UR33+0x110], R3 ;  /* 0x00011003ff0075a7 */ /* 0x000ea40008001121 */
[----:B--2---:R-:W-:Y:S05]  /*2140*/  @!P0 BRA `(.L_x_28) ;  /* 0x0000006c00948947 */ /* 0x004fea0003800000 */
.L_x_27:
[----:B------:R2:W-:Y:S01]  /*2150*/  @!P3 SYNCS.ARRIVE.TRANS64 RZ, [UR33], R2 ;  /* 0x00000002ffffb9a7 */ /* 0x0005e20008000021 */
[----:B------:R-:W-:-:S04]  /*2160*/  ULOP3.LUT UR5, UR26, 0x2, URZ, 0xfc, !UPT ;  /* 0x000000021a057892 */ /* 0x000fc8000f8efcff */
[----:B------:R-:W-:-:S09]  /*2170*/  UISETP.NE.AND UP0, UPT, UR5, 0x2, UPT ;  /* 0x000000020500788c */ /* 0x000fd2000bf05270 */
[----:B------:R-:W-:Y:S05]  /*2180*/  BRA.U UP0, `(.L_x_29) ;  /* 0x0000000100047547 */ /* 0x000fea000b800000 */
[----:B------:R-:W-:Y:S05]  /*2190*/  BPT.TRAP 0x1 ;  /* 0x000000040000795c */ /* 0x000fea0000300000 */
.L_x_29:
[----:B------:R-:W-:Y:S04]  /*21a0*/  BSSY.RECONVERGENT B0, `(.L_x_30) ;  /* 0x0000003000007945 */ /* 0x000fe80003800200 */
[----:B------:R-:W-:Y:S05]  /*21b0*/  @P2 BRA `(.L_x_31) ;  /* 0x0000000000042947 */ /* 0x000fea0003800000 */
[----:B------:R-:W-:Y:S05]  /*21c0*/  BPT.TRAP 0x1 ;  /* 0x000000040000795c */ /* 0x000fea0000300000 */
.L_x_31:
[----:B------:R-:W-:Y:S05]  /*21d0*/  BSYNC.RECONVERGENT B0 ;  /* 0x0000000000007941 */ /* 0x000fea0003800200 */
.L_x_30:
[----:B------:R-:W-:Y:S02]  /*21e0*/  UIADD3 UR5, UPT, UPT, UR4, 0x1, URZ ;  /* 0x0000000104057890 */ /* 0x000fe4000fffe0ff */
[----:B------:R-:W-:Y:S02]  /*21f0*/  USHF.L.U32 UR34, UR7, 0x5, URZ ;  /* 0x0000000507227899 */ /* 0x000fe400080006ff */
[----:B------:R-:W-:Y:S02]  /*2200*/  UISETP.NE.AND UP0, UPT, UR5, 0x22, UPT ;  /* 0x000000220500788c */ /* 0x000fe4000bf05270 */
[----:B------:R-:W-:Y:S02]  /*2210*/  UIADD3 UR7, UPT, UPT, UR7, 0x1, URZ ;  /* 0x0000000107077890 */ /* 0x000fe4000fffe0ff */
[----:B------:R-:W-:Y:S02]  /*2220*/  USEL UR9, URZ, 0x1, UP0 ;  /* 0x00000001ff097887 */ /* 0x000fe40008000000 */
[----:B------:R-:W-:-:S02]  /*2230*/  USEL UR5, UR5, URZ, UP0 ;  /* 0x000000ff05057287 */ /* 0x000fc40008000000 */
[----:B------:R-:W-:Y:S02]  /*2240*/  UIADD3 UR14, UP0, UPT, UR30, 0x180, URZ ;  /* 0x000001801e0e7890 */ /* 0x000fe4000ff1e0ff */
[----:B------:R-:W-:Y:S01]  /*2250*/  ULEA UR8, UR5, UR6, 0x3 ;  /* 0x0000000605087291 */ /* 0x000fe2000f8e18ff */
[----:B------:R-:W-:Y:S01]  /*2260*/  LOP3.LUT R12, R12, UR9, RZ, 0x3c, !PT ;  /* 0x000000090c0c7c12 */ /* 0x000fe2000f8e3cff */
[----:B------:R-:W-:Y:S02]  /*2270*/  ULEA UR32, UR4, UR28, 0xb ;  /* 0x0000001c04207291 */ /* 0x000fe4000f8e58ff */
[----:B------:R-:W-:Y:S01]  /*2280*/  UIADD3 UR16, UP1, UPT, UR30, 0x80, URZ ;  /* 0x000000801e107890 */ /* 0x000fe2000ff3e0ff */
[----:B-1----:R-:W-:Y:S01]  /*2290*/  SHF.L.U32 R0, R12, 0x1f, RZ ;  /* 0x0000001f0c007819 */ /* 0x002fe200000006ff */
[----:B------:R-:W-:Y:S02]  /*22a0*/  UIADD3.X UR15, UPT, UPT, URZ, UR31, URZ, UP0, !UPT ;  /* 0x0000001fff0f7290 */ /* 0x000fe400087fe4ff */
[----:B------:R-:W-:Y:S01]  /*22b0*/  UISETP.NE.AND UP0, UPT, UR7, UR25, UPT ;  /* 0x000000190700728c */ /* 0x000fe2000bf05270 */
[----:B------:R3:W4:Y:S01]  /*22c0*/  SYNCS.PHASECHK.TRANS64.TRYWAIT P0, [UR8+0x110], R0 ;  /* 0x00011000ff0075a7 */ /* 0x0007220008001108 */
[----:B------:R-:W-:-:S02]  /*22d0*/  ULEA UR8, UR4, UR27, 0xc ;  /* 0x0000001b04087291 */ /* 0x000fc4000f8e60ff */
[----:B------:R-:W-:Y:S02]  /*22e0*/  UIADD3.X UR17, UPT, UPT, URZ, UR31, URZ, UP1, !UPT ;  /* 0x0000001fff117290 */ /* 0x000fe40008ffe4ff */
[----:B------:R-:W-:Y:S02]  /*22f0*/  UIADD3 UR32, UPT, UPT, UR6, 0x4600, UR32 ;  /* 0x0000460006207890 */ /* 0x000fe4000fffe020 */
[----:B------:R-:W-:Y:S02]  /*2300*/  UPRMT UR13, URZ, 0x5410, UR24 ;  /* 0x00005410ff0d7896 */ /* 0x000fe40008000018 */
[----:B------:R-:W-:Y:S02]  /*2310*/  UIADD3 UR8, UPT, UPT, UR6, 0x15600, UR8 ;  /* 0x0001560006087890 */ /* 0x000fe4000fffe008 */
[----:B------:R-:W-:Y:S01]  /*2320*/  UPRMT UR4, URZ, 0x5410, UR21 ;  /* 0x00005410ff047896 */ /* 0x000fe20008000015 */
[----:B------:R-:W-:Y:S01]  /*2330*/  UMOV UR18, 0x0 ;  /* 0x0000000000127882 */ /* 0x000fe20000000000 */
[----:B------:R-:W-:Y:S01]  /*2340*/  UMOV UR19, 0x10000000 ;  /* 0x1000000000137882 */ /* 0x000fe20000000000 */
[----:B------:R-:W-:Y:S01]  /*2350*/  UMOV UR12, UR36 ;  /* 0x00000024000c7c82 */ /* 0x000fe20008000000 */
[----:B------:R-:W-:Y:S01]  /*2360*/  UMOV UR9, UR33 ;  /* 0x0000002100097c82 */ /* 0x000fe20008000000 */
[----:B------:R-:W-:Y:S01]  /*2370*/  UMOV UR10, UR34 ;  /* 0x00000022000a7c82 */ /* 0x000fe20008000000 */
[----:B------:R1:W-:Y:S03]  /*2380*/  UTMALDG.3D.MULTICAST [UR32], [UR16], UR13, desc[UR18] ;  /* 0x00001220100073b4 */ /* 0x0003e6000801180d */
[----:B------:R2:W-:Y:S01]  /*2390*/  UTMALDG.3D.MULTICAST [UR8], [UR14], UR4, desc[UR18] ;  /* 0x000012080e0073b4 */ /* 0x0005e20008011804 */
[----:B-1----:R-:W-:Y:S01]  /*23a0*/  UMOV UR13, UR25 ;  /* 0x00000019000d7c82 */ /* 0x002fe20008000000 */
[----:B--2---:R-:W-:Y:S01]  /*23b0*/  UMOV UR4, UR5 ;  /* 0x0000000500047c82 */ /* 0x004fe20008000000 */
[----:B---3--:R-:W-:Y:S05]  /*23c0*/  BRA.U UP0, `(.L_x_32) ;  /* 0xfffffffd00487547 */ /* 0x008fea000b83ffff */
.L_x_26:
[----:B------:R-:W-:Y:S01]  /*23d0*/  ULEA UR4, UR5, UR6, 0x3 ;  /* 0x0000000605047291 */ /* 0x000fe2000f8e18ff */
[----:B-1----:R-:W-:Y:S01]  /*23e0*/  SHF.L.U32 R0, R12, 0x1f, RZ ;  /* 0x0000001f0c007819 */ /* 0x002fe200000006ff */
[----:B------:R-:W-:Y:S01]  /*23f0*/  @!P1 SYNCS.ARRIVE.TRANS64.A1T0 RZ, [UR6+0x248], RZ ;  /* 0x000248ffffff99a7 */ /* 0x000fe20008100006 */
[----:B------:R-:W-:-:S06]  /*2400*/  UISETP.GT.AND UP0, UPT, UR43, UR41, UPT ;  /* 0x000000292b00728c */ /* 0x000fcc000bf04270 */
[----:B--2-4-:R1:W2:Y:S03]  /*2410*/  SYNCS.PHASECHK.TRANS64.TRYWAIT P0, [UR4+0x110], R0 ;  /* 0x00011000ff0075a7 */ /* 0x0142a60008001104 */
[----:B------:R-:W-:Y:S05]  /*2420*/  BRA.U !UP0, `(.L_x_33) ;  /* 0x0000000108c47547 */ /* 0x000fea000b800000 */
[----:B------:R-:W-:Y:S01]  /*2430*/  UIADD3 UR29, UPT, UPT, UR46, UR13, URZ ;  /* 0x0000000d2e1d7290 */ /* 0x000fe2000fffe0ff */
[----:B------:R-:W-:-:S11]  /*2440*/  UMOV UR4, UR5 ;  /* 0x0000000500047c82 */ /* 0x000fd60008000000 */
.L_x_39:
[----:B------:R-:W-:Y:S01]  /*2450*/  ULEA UR17, UR4, UR6, 0x3 ;  /* 0x0000000604117291 */ /* 0x000fe2000f8e18ff */
[----:B--2---:R-:W-:Y:S01]  /*2460*/  @!P3 MOV R2, 0x1800 ;  /* 0x000018000002b802 */ /* 0x004fe20000000f00 */
[----:B--2-4-:R-:W-:Y:S10]  /*2470*/  @P0 BRA `(.L_x_34) ;  /* 0x00000000000c0947 */ /* 0x014ff40003800000 */
[----:B------:R-:W-:-:S04]  /*2480*/  SHF.L.U32 R3, R12, 0x1f, RZ ;  /* 0x0000001f0c037819 */ /* 0x000fc800000006ff */
[----:B------:R-:W2:Y:S02]  /*2490*/  SYNCS.PHASECHK.TRANS64.TRYWAIT P0, [UR17+0x110], R3 ;  /* 0x00011003ff0075a7 */ /* 0x000ea40008001111 */
[----:B--2---:R-:W-:Y:S05]  /*24a0*/  @!P0 BRA `(.L_x_35) ;  /* 0x0000006800d48947 */ /* 0x004fea0003800000 */
.L_x_34:
[----:B------:R2:W-:Y:S01]  /*24b0*/  @!P3 SYNCS.ARRIVE.TRANS64 RZ, [UR17], R2 ;  /* 0x00000002ffffb9a7 */ /* 0x0005e20008000011 */
[----:B------:R-:W-:-:S04]  /*24c0*/  ULOP3.LUT UR5, UR26, 0x2, URZ, 0xfc, !UPT ;  /* 0x000000021a057892 */ /* 0x000fc8000f8efcff */
[----:B------:R-:W-:-:S09]  /*24d0*/  UISETP.NE.AND UP0, UPT, UR5, 0x2, UPT ;  /* 0x000000020500788c */ /* 0x000fd2000bf05270 */
[----:B------:R-:W-:Y:S05]  /*24e0*/  BRA.U UP0, `(.L_x_36) ;  /* 0x0000000100047547 */ /* 0x000fea000b800000 */
[----:B------:R-:W-:Y:S05]  /*24f0*/  BPT.TRAP 0x1 ;  /* 0x000000040000795c */ /* 0x000fea0000300000 */
.L_x_36:
[----:B------:R-:W-:Y:S04]  /*2500*/  BSSY.RECONVERGENT B0, `(.L_x_37) ;  /* 0x0000003000007945 */ /* 0x000fe80003800200 */
[----:B------:R-:W-:Y:S05]  /*2510*/  @P2 BRA `(.L_x_38) ;  /* 0x0000000000042947 */ /* 0x000fea0003800000 */
[----:B------:R-:W-:Y:S05]  /*2520*/  BPT.TRAP 0x1 ;  /* 0x000000040000795c */ /* 0x000fea0000300000 */
.L_x_38:
[----:B------:R-:W-:Y:S05]  /*2530*/  BSYNC.RECONVERGENT B0 ;  /* 0x0000000000007941 */ /* 0x000fea0003800200 */
.L_x_37:
        /* <DEDUP_REMOVED lines=13> */
[----:B------:R-:W-:Y:S01]  /*2610*/  ULEA UR8, UR4, UR27, 0xc ;  /* 0x0000001b04087291 */ /* 0x000fe2000f8e60ff */
[----:B------:R3:W4:Y:S01]  /*2620*/  SYNCS.PHASECHK.TRANS64.TRYWAIT P0, [UR7+0x110], R0 ;  /* 0x00011000ff0075a7 */ /* 0x0007220008001107 */
[----:B------:R-:W-:-:S02]  /*2630*/  UISETP.NE.AND UP0, UPT, UR13, UR29, UPT ;  /* 0x0000001d0d00728c */ /* 0x000fc4000bf05270 */
[----:B------:R-:W-:Y:S02]  /*2640*/  UIADD3 UR16, UPT, UPT, UR6, 0x4600, UR16 ;  /* 0x0000460006107890 */ /* 0x000fe4000fffe010 */
[----:B------:R-:W-:Y:S02]  /*2650*/  UIADD3.X UR23, UPT, UPT, URZ, UR31, URZ, UP1, !UPT ;  /* 0x0000001fff177290 */ /* 0x000fe40008ffe4ff */
        /* <DEDUP_REMOVED lines=8> */
[----:B------:R-:W-:Y:S01]  /*26e0*/  UMOV UR9, UR17 ;  /* 0x0000001100097c82 */ /* 0x000fe20008000000 */
[----:B------:R-:W-:Y:S01]  /*26f0*/  UMOV UR10, UR18 ;  /* 0x00000012000a7c82 */ /* 0x000fe20008000000 */
[----:B------:R-:W-:Y:S01]  /*2700*/  UTMALDG.3D.MULTICAST [UR16], [UR22], UR7, desc[UR32] ;  /* 0x00002010160073b4 */ /* 0x000fe20008011807 */
[----:B------:R1:W-:Y:S02]  /*2710*/  UTMALDG.3D.MULTICAST [UR8], [UR14], UR4, desc[UR32] ;  /* 0x000020080e0073b4 */ /* 0x0003e40008011804 */
[----:B-1----:R-:W-:Y:S01]  /*2720*/  UMOV UR4, UR5 ;  /* 0x0000000500047c82 */ /* 0x002fe20008000000 */
[----:B---3--:R-:W-:Y:S05]  /*2730*/  BRA.U UP0, `(.L_x_39) ;  /* 0xfffffffd00447547 */ /* 0x008fea000b83ffff */
.L_x_33:
[C---:B------:R-:W-:Y:S01]  /*2740*/  LEA R3, R11.reuse, UR6, 0x3 ;  /* 0x000000060b037c11 */ /* 0x040fe2000f8e18ff */
[----:B------:R-:W-:Y:S01]  /*2750*/  NOP ;  /* 0x0000000000007918 */ /* 0x000fe20000000000 */
[----:B-1----:R-:W-:Y:S02]  /*2760*/  SHF.L.U32 R0, R10, 0x1f, RZ ;  /* 0x0000001f0a007819 */ /* 0x002fe400000006ff */
[----:B------:R-:W-:Y:S02]  /*2770*/  LEA R4, R11, UR6, 0x4 ;  /* 0x000000060b047c11 */ /* 0x000fe4000f8e20ff */
[----:B--2-4-:R-:W1:Y:S02]  /*2780*/  SYNCS.PHASECHK.TRANS64.TRYWAIT P0, [R3+URZ+0x250], R0 ;  /* 0x00025000030075a7 */ /* 0x014e6400080011ff */
[----:B-1----:R-:W-:Y:S05]  /*2790*/  @!P0 BRA `(.L_x_40) ;  /* 0x0000006800308947 */ /* 0x002fea0003800000 */
.L_x_146:
[----:B------:R-:W2:Y:S01]  /*27a0*/  LDS.128 R4, [R4+0x2e0] ;  /* 0x0002e00004047984 */ /* 0x000ea20000000c00 */
[----:B------:R-:W-:Y:S01]  /*27b0*/  UISETP.GE.AND UP0, UPT, UR42, 0x1, UPT ;  /* 0x000000012a00788c */ /* 0x000fe2000bf06270 */
[----:B------:R-:W-:Y:S01]  /*27c0*/  @!PT LDS RZ, [RZ] ;  /* 0x00000000fffff984 */ /* 0x000fe20000000800 */
[----:B------:R-:W-:Y:S01]  /*27d0*/  @!PT LDS RZ, [RZ] ;  /* 0x00000000fffff984 */ /* 0x000fe20000000800 */
[----:B------:R-:W-:Y:S01]  /*27e0*/  @!PT LDS RZ, [RZ] ;  /* 0x00000000fffff984 */ /* 0x000fe20000000800 */
[----:B------:R-:W-:Y:S01]  /*27f0*/  @!PT LDS RZ, [RZ] ;  /* 0x00000000fffff984 */ /* 0x000fe20000000800 */
[----:B------:R3:W-:Y:S06]  /*2800*/  MEMBAR.ALL.CTA ;  /* 0x0000000000007992 */ /* 0x0007ec0000008000 */
[----:B---3--:R-:W3:Y:S01]  /*2810*/  FENCE.VIEW.ASYNC.S ;  /* 0x00000000000073c6 */ /* 0x008ee20000000000 */
[----:B--2---:R-:W-:-:S13]  /*2820*/  LOP3.LUT P0, RZ, R6, 0x1, RZ, 0xc0, !PT ;  /* 0x0000000106ff7812 */ /* 0x004fda000780c0ff */
[----:B---3--:R-:W-:Y:S01]  /*2830*/  VOTEU.ANY UP1, P0 ;  /* 0x0000000000ff7886 */ /* 0x008fe20000020100 */
[----:B------:R-:W-:-:S13]  /*2840*/  PLOP3.LUT P0, PT, PT, PT, UP1, 0x80, 0x8 ;  /* 0x000000000008781c */ /* 0x000fda0003f0f018 */
[----:B-1----:R-:W-:Y:S02]  /*2850*/  @P0 LOP3.LUT R0, R5, 0xffff, RZ, 0xc0, !PT ;  /* 0x0000ffff05000812 */ /* 0x002fe400078ec0ff */
[----:B------:R-:W-:Y:S02]  /*2860*/  @P0 MOV R2, R4 ;  /* 0x0000000400020202 */ /* 0x000fe40000000f00 */
[----:B------:R-:W-:Y:S01]  /*2870*/  @P0 R2UR UR7, R0 ;  /* 0x00000000000702ca */ /* 0x000fe200000e0000 */
[----:B------:R-:W-:Y:S01]  /*2880*/  VIADD R0, R3, 0x260 ;  /* 0x0000026003007836 */ /* 0x000fe20000000000 */
[----:B------:R-:W-:Y:S02]  /*2890*/  @P0 SHF.R.U32.HI R4, RZ, 0x10, R5 ;  /* 0x00000010ff040819 */ /* 0x000fe40000011605 */
[----:B------:R-:W-:Y:S02]  /*28a0*/  @P0 R2UR UR8, R2 ;  /* 0x00000000020802ca */ /* 0x000fe400000e0000 */
[----:B------:R-:W-:-:S02]  /*28b0*/  PRMT R0, RZ, 0x654, R0 ;  /* 0x00000654ff007816 */ /* 0x000fc40000000000 */
[----:B------:R-:W-:Y:S02]  /*28c0*/  @P0 R2UR UR4, R4 ;  /* 0x00000000040402ca */ /* 0x000fe400000e0000 */
[----:B------:R1:W-:Y:S03]  /*28d0*/  SYNCS.ARRIVE.TRANS64.RED.A1T0 RZ, [R0+URZ], RZ ;  /* 0x000000ff00ff79a7 */ /* 0x0003e600081004ff */
[----:B------:R-:W-:-:S04]  /*28e0*/  @UP1 UMOV UR37, UR7 ;  /* 0x0000000700251c82 */ /* 0x000fc80008000000 */
[----:B------:R-:W-:-:S04]  /*28f0*/  @UP1 UMOV UR38, UR8 ;  /* 0x0000000800261c82 */ /* 0x000fc80008000000 */
[----:B------:R-:W-:Y:S01]  /*2900*/  @UP1 UMOV UR36, UR4 ;  /* 0x0000000400241c82 */ /* 0x000fe20008000000 */
[----:B------:R-:W-:Y:S05]  /*2910*/  BRA.U !UP0, `(.L_x_41) ;  /* 0x0000000108d47547 */ /* 0x000fea000b800000 */
[----:B------:R-:W2:Y:S01]  /*2920*/  LDCU.128 UR12, c[0x0][0xb10] ;  /* 0x00016200ff0c77ac */ /* 0x000ea20008000c00 */
[----:B------:R-:W3:Y:S01]  /*2930*/  LDCU UR29, c[0x0][0xb20] ;  /* 0x00016400ff1d77ac */ /* 0x000ee20008000800 */
[----:B------:R-:W4:Y:S01]  /*2940*/  LDCU UR20, c[0x0][0xb0c] ;  /* 0x00016180ff1477ac */ /* 0x000f220008000800 */
[----:B------:R-:W1:Y:S01]  /*2950*/  LDCU.64 UR10, c[0x0][0xb28] ;  /* 0x00016500ff0a77ac */ /* 0x000e620008000a00 */
[----:B------:R-:W-:Y:S02]  /*2960*/  UISETP.NE.AND UP3, UPT, UR42, 0x1, UPT ;  /* 0x000000012a00788c */ /* 0x000fe4000bf65270 */
[----:B--2---:R-:W-:Y:S02]  /*2970*/  UIMAD.WIDE.U32 UR16, UR39, UR15, URZ ;  /* 0x0000000f271072a5 */ /* 0x004fe4000f8e00ff */
[----:B------:R-:W-:Y:S02]  /*2980*/  UIMAD.WIDE.U32 UR8, UR40, UR12, URZ ;  /* 0x0000000c280872a5 */ /* 0x000fe4000f8e00ff */
[----:B------:R-:W-:-:S02]  /*2990*/  UISETP.NE.AND UP0, UPT, UR14, 0x1, UPT ;  /* 0x000000010e00788c */ /* 0x000fc4000bf05270 */
[----:B------:R-:W-:Y:S01]  /*29a0*/  UIMAD.WIDE.U32 UR22, UR37, UR15, URZ ;  /* 0x0000000f251672a5 */ /* 0x000fe2000f8e00ff */
[----:B------:R-:W-:Y:S02]  /*29b0*/  UMOV UR16, UR17 ;  /* 0x0000001100107c82 */ /* 0x000fe40008000000 */
[----:B------:R-:W-:Y:S01]  /*29c0*/  UMOV UR8, UR9 ;  /* 0x0000000900087c82 */ /* 0x000fe20008000000 */
[----:B---3--:R-:W-:Y:S02]  /*29d0*/  USHF.R.U32.HI UR16, URZ, UR29, UR16 ;  /* 0x0000001dff107299 */ /* 0x008fe40008011610 */
[----:B----4-:R-:W-:Y:S02]  /*29e0*/  UISETP.NE.AND UP2, UPT, UR20, 0x1, UPT ;  /* 0x000000011400788c */ /* 0x010fe4000bf45270 */
[----:B------:R-:W-:Y:S02]  /*29f0*/  USHF.R.U32.HI UR8, URZ, UR13, UR8 ;  /* 0x0000000dff087299 */ /* 0x000fe40008011608 */
[----:B------:R-:W-:-:S02]  /*2a00*/  USEL UR7, UR39, UR16, !UP0 ;  /* 0x0000001027077287 */ /* 0x000fc4000c000000 */
[----:B------:R-:W-:Y:S02]  /*2a10*/  USEL UR8, UR40, UR8, !UP2 ;  /* 0x0000000828087287 */ /* 0x000fe4000d000000 */
[----:B-1----:R-:W-:Y:S01]  /*2a20*/  UIMAD.WIDE.U32 UR16, UR7, UR10, URZ ;  /* 0x0000000a071072a5 */ /* 0x002fe2000f8e00ff */
[----:B------:R-:W-:Y:S01]  /*2a30*/  UMOV UR4, UR23 ;  /* 0x0000001700047c82 */ /* 0x000fe20008000000 */
[----:B------:R-:W-:Y:S02]  /*2a40*/  UIMAD.WIDE.U32 UR18, UR38, UR12, URZ ;  /* 0x0000000c261272a5 */ /* 0x000fe4000f8e00ff */
[----:B------:R-:W-:-:S03]  /*2a50*/  UIMAD.WIDE.U32 UR22, UR8, UR10, URZ ;  /* 0x0000000a081672a5 */ /* 0x000fc6000f8e00ff */
[----:B------:R-:W-:Y:S01]  /*2a60*/  UMOV UR16, UR17 ;  /* 0x0000001100107c82 */ /* 0x000fe20008000000 */
[----:B------:R-:W-:Y:S02]  /*2a70*/  USHF.R.U32.HI UR4, URZ, UR29, UR4 ;  /* 0x0000001dff047299 */ /* 0x000fe40008011604 */
[----:B------:R-:W-:Y:S01]  /*2a80*/  @UP3 USHF.R.U32.HI UR7, URZ, UR11, UR16 ;  /* 0x0000000bff073299 */ /* 0x000fe20008011610 */
[----:B------:R-:W-:Y:S01]  /*2a90*/  UMOV UR18, UR19 ;  /* 0x0000001300127c82 */ /* 0x000fe20008000000 */
[----:B------:R-:W-:Y:S01]  /*2aa0*/  UMOV UR22, UR23 ;  /* 0x0000001700167c82 */ /* 0x000fe20008000000 */
[----:B------:R-:W-:Y:S02]  /*2ab0*/  USHF.R.U32.HI UR13, URZ, UR13, UR18 ;  /* 0x0000000dff0d7299 */ /* 0x000fe40008011612 */
[----:B------:R-:W-:Y:S02]  /*2ac0*/  USEL UR4, UR37, UR4, !UP0 ;  /* 0x0000000425047287 */ /* 0x000fe4000c000000 */
[----:B------:R-:W-:-:S02]  /*2ad0*/  @UP3 USHF.R.U32.HI UR8, URZ, UR11, UR22 ;  /* 0x0000000bff083299 */ /* 0x000fc40008011616 */
[----:B------:R-:W-:Y:S02]  /*2ae0*/  UIMAD UR9, UR42, UR7, URZ ;  /* 0x000000072a0972a4 */ /* 0x000fe4000f8e02ff */
[----:B------:R-:W-:Y:S02]  /*2af0*/  USEL UR7, UR38, UR13, !UP2 ;  /* 0x0000000d26077287 */ /* 0x000fe4000d000000 */
[----:B------:R-:W-:Y:S02]  /*2b00*/  UIMAD UR12, UR42, UR8, URZ ;  /* 0x000000082a0c72a4 */ /* 0x000fe4000f8e02ff */
[----:B------:R-:W-:Y:S02]  /*2b10*/  UISETP.GE.AND UP0, UPT, UR4, UR9, UPT ;  /* 0x000000090400728c */ /* 0x000fe4000bf06270 */
[----:B------:R-:W-:Y:S02]  /*2b20*/  UIMAD.WIDE.U32 UR16, UR4, UR10, URZ ;  /* 0x0000000a041072a5 */ /* 0x000fe4000f8e00ff */
[----:B------:R-:W-:-:S02]  /*2b30*/  UISETP.GE.OR UP0, UPT, UR7, UR12, UP0 ;  /* 0x0000000c0700728c */ /* 0x000fc40008706670 */
        /* <DEDUP_REMOVED lines=19> */
.L_x_41:
[----:B------:R-:W2:Y:S02]  /*2c70*/  LDCU UR4, c[0x0][0xb30] ;  /* 0x00016600ff0477ac */ /* 0x000ea40008000800 */
[----:B--2---:R-:W-:-:S09]  /*2c80*/  UISETP.NE.AND UP0, UPT, UR4, 0x1, UPT ;  /* 0x000000010400788c */ /* 0x004fd2000bf05270 */
[----:B------:R-:W-:Y:S05]  /*2c90*/  BRA.U UP0, `(.L_x_42) ;  /* 0x0000000100447547 */ /* 0x000fea000b800000 */
[----:B------:R-:W2:Y:S01]  /*2ca0*/  LDCU.128 UR12, c[0x0][0xb10] ;  /* 0x00016200ff0c77ac */ /* 0x000ea20008000c00 */
[----:B------:R-:W3:Y:S01]  /*2cb0*/  LDCU UR16, c[0x0][0xb0c] ;  /* 0x00016180ff1077ac */ /* 0x000ee20008000800 */
[----:B------:R-:W4:Y:S01]  /*2cc0*/  LDCU UR17, c[0x0][0xb20] ;  /* 0x00016400ff1177ac */ /* 0x000f220008000800 */
[----:B--2---:R-:W-:Y:S02]  /*2cd0*/  UIMAD.WIDE.U32 UR10, UR38, UR12, URZ ;  /* 0x0000000c260a72a5 */ /* 0x004fe4000f8e00ff */
[----:B------:R-:W-:Y:S02]  /*2ce0*/  UIMAD.WIDE.U32 UR8, UR37, UR15, URZ ;  /* 0x0000000f250872a5 */ /* 0x000fe4000f8e00ff */
[----:B---3--:R-:W-:Y:S02]  /*2cf0*/  UISETP.NE.AND UP2, UPT, UR16, 0x1, UPT ;  /* 0x000000011000788c */ /* 0x008fe4000bf45270 */
[----:B------:R-:W-:Y:S01]  /*2d00*/  UISETP.NE.AND UP0, UPT, UR14, 0x1, UPT ;  /* 0x000000010e00788c */ /* 0x000fe2000bf05270 */
[----:B------:R-:W-:-:S02]  /*2d10*/  UMOV UR7, UR11 ;  /* 0x0000000b00077c82 */ /* 0x000fc40008000000 */
[----:B------:R-:W-:Y:S01]  /*2d20*/  UMOV UR4, UR9 ;  /* 0x0000000900047c82 */ /* 0x000fe20008000000 */
[----:B------:R-:W-:Y:S02]  /*2d30*/  USHF.R.U32.HI UR7, URZ, UR13, UR7 ;  /* 0x0000000dff077299 */ /* 0x000fe40008011607 */
[----:B----4-:R-:W-:Y:S02]  /*2d40*/  USHF.R.U32.HI UR4, URZ, UR17, UR4 ;  /* 0x00000011ff047299 */ /* 0x010fe40008011604 */
[----:B------:R-:W-:Y:S02]  /*2d50*/  USEL UR7, UR38, UR7, !UP2 ;  /* 0x0000000726077287 */ /* 0x000fe4000d000000 */
[----:B------:R-:W-:-:S04]  /*2d60*/  USEL UR4, UR37, UR4, !UP0 ;  /* 0x0000000425047287 */ /* 0x000fc8000c000000 */
[----:B------:R-:W-:Y:S02]  /*2d70*/  UIADD3 UR8, UPT, UPT, UR7, -UR4, URZ ;  /* 0x8000000407087290 */ /* 0x000fe4000fffe0ff */
[----:B------:R-:W-:Y:S02]  /*2d80*/  UIADD3 UR4, UPT, UPT, -UR7, UR4, URZ ;  /* 0x0000000407047290 */ /* 0x000fe4000fffe1ff */
[----:B------:R-:W-:Y:S02]  /*2d90*/  UIMAD UR37, UR8, UR14, UR37 ;  /* 0x0000000e082572a4 */ /* 0x000fe4000f8e0225 */
[----:B------:R-:W-:-:S12]  /*2da0*/  UIMAD UR38, UR4, UR16, UR38 ;  /* 0x00000010042672a4 */ /* 0x000fd8000f8e0226 */
.L_x_42:
[----:B------:R-:W-:Y:S01]  /*2db0*/  VIADD R11, R11, 0x1 ;  /* 0x000000010b0b7836 */ /* 0x000fe20000000000 */
[----:B------:R-:W-:Y:S01]  /*2dc0*/  PLOP3.LUT P1, PT, PT, PT, PT, 0x80, 0x8 ;  /* 0x000000000008781c */ /* 0x000fe20003f2f070 */
[----:B------:R-:W-:Y:S02]  /*2dd0*/  UIADD3 UR16, UPT, UPT, UR38, UR61, URZ ;  /* 0x0000003d26107290 */ /* 0x000fe4000fffe0ff */
[----:B------:R-:W-:Y:S01]  /*2de0*/  UIADD3 UR20, UPT, UPT, UR37, UR62, URZ ;  /* 0x0000003e25147290 */ /* 0x000fe2000fffe0ff */
[----:B------:R-:W-:-:S04]  /*2df0*/  ISETP.NE.AND P0, PT, R11, 0x2, PT ;  /* 0x000000020b00780c */ /* 0x000fc80003f05270 */
[----:B-1----:R-:W-:Y:S02]  /*2e00*/  SEL R0, RZ, 0x1, P0 ;  /* 0x00000001ff007807 */ /* 0x002fe40000000000 */
[----:B------:R-:W-:Y:S02]  /*2e10*/  SEL R11, R11, RZ, P0 ;  /* 0x000000ff0b0b7207 */ /* 0x000fe40000000000 */
[----:B------:R-:W-:Y:S01]  /*2e20*/  LOP3.LUT R10, R10, R0, RZ, 0x3c, !PT ;  /* 0x000000000a0a7212 */ /* 0x000fe200078e3cff */
[----:B------:R-:W-:Y:S06]  /*2e30*/  BRA.U UP1, `(.L_x_43) ;  /* 0xfffffff101387547 */ /* 0x000fec000b83ffff */
[----:B------:R-:W-:Y:S01]  /*2e40*/  UIADD3 UR7, UPT, UPT, UR6, 0x110, URZ ;  /* 0x0000011006077890 */ /* 0x000fe2000fffe0ff */
[----:B------:R-:W-:-:S03]  /*2e50*/  SHF.L.U32 R2, R12, 0x1f, RZ ;  /* 0x0000001f0c027819 */ /* 0x000fc600000006ff */
[----:B------:R-:W-:-:S09]  /*2e60*/  ULEA UR4, UR5, UR7, 0x3 ;  /* 0x0000000705047291 */ /* 0x000fd2000f8e18ff */
[----:B------:R-:W1:Y:S02]  /*2e70*/  SYNCS.PHASECHK.TRANS64.TRYWAIT P0, [UR4], R2 ;  /* 0x00000002ff0075a7 */ /* 0x000e640008001104 */
[----:B-1----:R-:W-:Y:S05]  /*2e80*/  @!P0 BRA `(.L_x_44) ;  /* 0x0000006000888947 */ /* 0x002fea0003800000 */
.L_x_148:
[----:B------:R-:W-:-:S04]  /*2e90*/  UIADD3 UR4, UPT, UPT, UR5, 0x1, URZ ;  /* 0x0000000105047890 */ /* 0x000fc8000fffe0ff */
[----:B------:R-:W-:-:S04]  /*2ea0*/  UISETP.NE.AND UP0, UPT, UR4, 0x22, UPT ;  /* 0x000000220400788c */ /* 0x000fc8000bf05270 */
[----:B------:R-:W-:Y:S02]  /*2eb0*/  USEL UR6, URZ, 0x1, UP0 ;  /* 0x00000001ff067887 */ /* 0x000fe40008000000 */
[----:B------:R-:W-:-:S04]  /*2ec0*/  USEL UR4, UR4, URZ, UP0 ;  /* 0x000000ff04047287 */ /* 0x000fc80008000000 */
[----:B------:R-:W-:Y:S01]  /*2ed0*/  ULEA UR5, UR4, UR7, 0x3 ;  /* 0x0000000704057291 */ /* 0x000fe2000f8e18ff */
[----:B-1----:R-:W-:-:S04]  /*2ee0*/  LOP3.LUT R2, R12, UR6, RZ, 0x3c, !PT ;  /* 0x000000060c027c12 */ /* 0x002fc8000f8e3cff */
[----:B------:R-:W-:-:S04]  /*2ef0*/  SHF.L.U32 R3, R2, 0x1f, RZ ;  /* 0x0000001f02037819 */ /* 0x000fc800000006ff */
[----:B------:R-:W1:Y:S02]  /*2f00*/  SYNCS.PHASECHK.TRANS64.TRYWAIT P0, [UR5], R3 ;  /* 0x00000003ff0075a7 */ /* 0x000e640008001105 */
[----:B-1----:R-:W-:Y:S05]  /*2f10*/  @!P0 BRA `(.L_x_45) ;  /* 0x00000060007c8947 */ /* 0x002fea0003800000 */
.L_x_150:
[----:B------:R-:W-:-:S04]  /*2f20*/  UIADD3 UR4, UPT, UPT, UR4, 0x1, URZ ;  /* 0x0000000104047890 */ /* 0x000fc8000fffe0ff */
[----:B------:R-:W-:-:S04]  /*2f30*/  UISETP.NE.AND UP0, UPT, UR4, 0x22, UPT ;  /* 0x000000220400788c */ /* 0x000fc8000bf05270 */
[----:B------:R-:W-:Y:S02]  /*2f40*/  USEL UR6, URZ, 0x1, UP0 ;  /* 0x00000001ff067887 */ /* 0x000fe40008000000 */
[----:B------:R-:W-:-:S04]  /*2f50*/  USEL UR4, UR4, URZ, UP0 ;  /* 0x000000ff04047287 */ /* 0x000fc80008000000 */
[----:B------:R-:W-:Y:S01]  /*2f60*/  ULEA UR5, UR4, UR7, 0x3 ;  /* 0x0000000704057291 */ /* 0x000fe2000f8e18ff */
[----:B------:R-:W-:-:S04]  /*2f70*/  LOP3.LUT R2, R2, UR6, RZ, 0x3c, !PT ;  /* 0x0000000602027c12 */ /* 0x000fc8000f8e3cff */
[----:B-1----:R-:W-:-:S04]  /*2f80*/  SHF.L.U32 R3, R2, 0x1f, RZ ;  /* 0x0000001f02037819 */ /* 0x002fc800000006ff */
[----:B------:R-:W1:Y:S02]  /*2f90*/  SYNCS.PHASECHK.TRANS64.TRYWAIT P0, [UR5], R3 ;  /* 0x00000003ff0075a7 */ /* 0x000e640008001105 */
[----:B-1----:R-:W-:Y:S05]  /*2fa0*/  @!P0 BRA `(.L_x_46) ;  /* 0x0000006000708947 */ /* 0x002fea0003800000 */
.L_x_152:
        /* <DEDUP_REMOVED lines=9> */
.L_x_154:
        /* <DEDUP_REMOVED lines=9> */
.L_x_156:
        /* <DEDUP_REMOVED lines=9> */
.L_x_158:
        /* <DEDUP_REMOVED lines=9> */
.L_x_160:
        /* <DEDUP_REMOVED lines=9> */
.L_x_162:
        /* <DEDUP_REMOVED lines=9> */
.L_x_164:
        /* <DEDUP_REMOVED lines=9> */
.L_x_166:
        /* <DEDUP_REMOVED lines=9> */
.L_x_168:
        /* <DEDUP_REMOVED lines=9> */
.L_x_170:
        /* <DEDUP_REMOVED lines=9> */
.L_x_172:
        /* <DEDUP_REMOVED lines=9> */
.L_x_174:
        /* <DEDUP_REMOVED lines=9> */
.L_x_176:
        /* <DEDUP_REMOVED lines=9> */
.L_x_178:
        /* <DEDUP_REMOVED lines=9> */
.L_x_180:
        /* <DEDUP_REMOVED lines=9> */
.L_x_182:
        /* <DEDUP_REMOVED lines=9> */
.L_x_184:
        /* <DEDUP_REMOVED lines=9> */
.L_x_186:
        /* <DEDUP_REMOVED lines=9> */
.L_x_188:
        /* <DEDUP_REMOVED lines=9> */
.L_x_190:
        /* <DEDUP_REMOVED lines=9> */
.L_x_192:
        /* <DEDUP_REMOVED lines=9> */
.L_x_194:
        /* <DEDUP_REMOVED lines=9> */
.L_x_196:
        /* <DEDUP_REMOVED lines=9> */
.L_x_198:
        /* <DEDUP_REMOVED lines=9> */
.L_x_200:
        /* <DEDUP_REMOVED lines=9> */
.L_x_202:
        /* <DEDUP_REMOVED lines=9> */
.L_x_204:
        /* <DEDUP_REMOVED lines=9> */
.L_x_206:
        /* <DEDUP_REMOVED lines=9> */
.L_x_208:
        /* <DEDUP_REMOVED lines=9> */
.L_x_210:
        /* <DEDUP_REMOVED lines=9> */
.L_x_212:
[----:B------:R-:W-:-:S04]  /*4090*/  UIADD3 UR4, UPT, UPT, UR4, 0x1, URZ ;  /* 0x0000000104047890 */ /* 0x000fc8000fffe0ff */
[----:B------:R-:W-:-:S04]  /*40a0*/  UISETP.NE.AND UP0, UPT, UR4, 0x22, UPT ;  /* 0x000000220400788c */ /* 0x000fc8000bf05270 */
[----:B------:R-:W-:Y:S02]  /*40b0*/  USEL UR5, URZ, 0x1, UP0 ;  /* 0x00000001ff057887 */ /* 0x000fe40008000000 */
[----:B------:R-:W-:-:S04]  /*40c0*/  USEL UR4, UR4, URZ, UP0 ;  /* 0x000000ff04047287 */ /* 0x000fc80008000000 */
[----:B------:R-:W-:Y:S01]  /*40d0*/  ULEA UR4, UR4, UR7, 0x3 ;  /* 0x0000000704047291 */ /* 0x000fe2000f8e18ff */
[----:B------:R-:W-:-:S04]  /*40e0*/  LOP3.LUT R2, R2, UR5, RZ, 0x3c, !PT ;  /* 0x0000000502027c12 */ /* 0x000fc8000f8e3cff */
[----:B------:R-:W-:Y:S01]  /*40f0*/  SHF.L.U32 R2, R2, 0x1f, RZ ;  /* 0x0000001f02027819 */ /* 0x000fe200000006ff */
[----:B-1----:R-:W-:-:S07]  /*4100*/  IMAD.U32 R0, RZ, RZ, UR4 ;  /* 0x00000004ff007e24 */ /* 0x002fce000f8e00ff */
.L_x_77:
[----:B-1----:R1:W2:Y:S02]  /*4110*/  SYNCS.PHASECHK.TRANS64.TRYWAIT P0, [R0+URZ], R2 ;  /* 0x00000002000075a7 */ /* 0x0022a400080011ff */
[----:B--2---:R-:W-:Y:S05]  /*4120*/  @!P0 NANOSLEEP.SYNCS 0x989680 ;  /* 0x009896800000895d */ /* 0x004fea0003900000 */
[----:B------:R-:W2:Y:S02]  /*4130*/  @!P0 SYNCS.PHASECHK.TRANS64 P0, [R0+URZ], R2 ;  /* 0x00000002000085a7 */ /* 0x000ea400080010ff */
[----:B--2---:R-:W-:Y:S05]  /*4140*/  @P0 EXIT ;  /* 0x000000000000094d */ /* 0x004fea0003800000 */
[----:B------:R-:W-:Y:S05]  /*4150*/  BRA `(.L_x_77) ;  /* 0xfffffffc00ec7947 */ /* 0x000fea000383ffff */
.L_x_23:
[----:B------:R-:W-:-:S04]  /*4160*/  UISETP.NE.AND UP0, UPT, UR45, URZ, UPT ;  /* 0x000000ff2d00728c */ /* 0x000fc8000bf05270 */
[----:B------:R-:W-:-:S09]  /*4170*/  UISETP.NE.OR UP0, UPT, UR17, 0x1, UP0 ;  /* 0x000000011100788c */ /* 0x000fd20008705670 */
[----:B------:R-:W-:Y:S05]  /*4180*/  BRA.U UP0, `(.L_x_78) ;  /* 0x0000000500487547 */ /* 0x000fea000b800000 */
[----:B------:R-:W-:Y:S01]  /*4190*/  ISETP.GE.U32.AND P2, PT, R0, 0x10, PT ;  /* 0x000000100000780c */ /* 0x000fe20003f46070 */
[----:B------:R-:W-:Y:S01]  /*41a0*/  IMAD.MOV.U32 R12, RZ, RZ, 0x1 ;  /* 0x00000001ff0c7424 */ /* 0x000fe200078e00ff */
[----:B------:R-:W-:Y:S02]  /*41b0*/  CS2R R10, SRZ ;  /* 0x00000000000a7805 */ /* 0x000fe4000001ff00 */
[----:B------:R-:W-:Y:S01]  /*41c0*/  CS2R R8, SRZ ;  /* 0x0000000000087805 */ /* 0x000fe2000001ff00 */
[----:B------:R-:W-:Y:S01]  /*41d0*/  UMOV UR6, 0x400 ;  /* 0x0000040000067882 */ /* 0x000fe20000000000 */
[----:B------:R-:W-:Y:S01]  /*41e0*/  UMOV UR5, URZ ;  /* 0x000000ff00057c82 */ /* 0x000fe20008000000 */
[----:B------:R-:W-:-:S12]  /*41f0*/  ULEA UR6, UR45, UR6, 0x18 ;  /* 0x000000062d067291 */ /* 0x000fd8000f8ec0ff */
.L_x_82:
[----:B------:R-:W-:Y:S02]  /*4200*/  LEA R2, R8, UR6, 0x3 ;  /* 0x0000000608027c11 */ /* 0x000fe4000f8e18ff */
[----:B------:R-:W-:-:S03]  /*4210*/  SHF.L.U32 R4, R9, 0x1f, RZ ;  /* 0x0000001f09047819 */ /* 0x000fc600000006ff */
[----:B------:R-:W-:Y:S01]  /*4220*/  VIADD R5, R2, 0x2c0 ;  /* 0x000002c002057836 */ /* 0x000fe20000000000 */
[----:B------:R-:W1:Y:S02]  /*4230*/  SYNCS.PHASECHK.TRANS64.TRYWAIT P0, [R2+URZ+0x2b0], R4 ;  /* 0x0002b004020075a7 */ /* 0x000e6400080011ff */
[----:B-1----:R-:W-:Y:S05]  /*4240*/  @!P0 BRA `(.L_x_79) ;  /* 0x0000005800b08947 */ /* 0x002fea0003800000 */
.L_x_213:
[----:B------:R-:W-:Y:S01]  /*4250*/  ULEA UR4, UR5, UR6, 0x3 ;  /* 0x0000000605047291 */ /* 0x000fe2000f8e18ff */
[----:B-1----:R-:W-:Y:S01]  /*4260*/  PRMT R2, RZ, 0x654, R5 ;  /* 0x00000654ff027816 */ /* 0x002fe20000000005 */
[----:B------:R-:W-:Y:S01]  /*4270*/  @!P2 IMAD.MOV.U32 R4, RZ, RZ, 0x10 ;  /* 0x00000010ff04a424 */ /* 0x000fe200078e00ff */
[----:B------:R-:W-:Y:S01]  /*4280*/  SHF.L.U32 R5, R12, 0x1f, RZ ;  /* 0x0000001f0c057819 */ /* 0x000fe200000006ff */
[----:B------:R-:W-:Y:S01]  /*4290*/  UIADD3 UR7, UPT, UPT, UR4, 0x250, URZ ;  /* 0x0000025004077890 */ /* 0x000fe2000fffe0ff */
[----:B------:R1:W-:Y:S05]  /*42a0*/  SYNCS.ARRIVE.TRANS64.RED.A1T0 RZ, [R2+URZ], RZ ;  /* 0x000000ff02ff79a7 */ /* 0x0003ea00081004ff */
[----:B------:R-:W-:Y:S01]  /*42b0*/  IMAD.U32 R6, RZ, RZ, UR7 ;  /* 0x00000007ff067e24 */ /* 0x000fe2000f8e00ff */
[----:B------:R-:W2:Y:S04]  /*42c0*/  SYNCS.PHASECHK.TRANS64.TRYWAIT P0, [UR4+0x260], R5 ;  /* 0x00026005ff0075a7 */ /* 0x000ea80008001104 */
[----:B------:R-:W-:Y:S01]  /*42d0*/  PRMT R6, R0, 0x654, R6 ;  /* 0x0000065400067816 */ /* 0x000fe20000000006 */
[----:B-12---:R-:W-:Y:S06]  /*42e0*/  @!P0 BRA `(.L_x_80) ;  /* 0x00000058009c8947 */ /* 0x006fec0003800000 */
.L_x_215:
[----:B------:R-:W-:Y:S01]  /*42f0*/  ULEA UR8, UR5, UR6, 0x4 ;  /* 0x0000000605087291 */ /* 0x000fe2000f8e20ff */
[----:B------:R-:W-:Y:S01]  /*4300*/  SEL R3, R6, R3, !P2 ;  /* 0x0000000306037207 */ /* 0x000fe20005000000 */
[----:B------:R-:W-:Y:S01]  /*4310*/  UIADD3 UR9, UPT, UPT, UR4, 0x250, URZ ;  /* 0x0000025004097890 */ /* 0x000fe2000fffe0ff */
[----:B-1----:R-:W-:Y:S01]  /*4320*/  LEA R2, R11, UR6, 0x3 ;  /* 0x000000060b027c11 */ /* 0x002fe2000f8e18ff */
[----:B------:R-:W-:Y:S01]  /*4330*/  UIADD3 UR8, UPT, UPT, UR8, 0x2e0, URZ ;  /* 0x000002e008087890 */ /* 0x000fe2000fffe0ff */
[----:B------:R1:W-:Y:S01]  /*4340*/  @!P2 SYNCS.ARRIVE.TRANS64.RED RZ, [R3+URZ], R4 ;  /* 0x0000000403ffa9a7 */ /* 0x0003e200080004ff */
[----:B------:R-:W-:Y:S01]  /*4350*/  UIADD3 UR4, UPT, UPT, UR5, 0x1, URZ ;  /* 0x0000000105047890 */ /* 0x000fe2000fffe0ff */
[----:B------:R-:W-:-:S03]  /*4360*/  VIADD R8, R8, 0x1 ;  /* 0x0000000108087836 */ /* 0x000fc60000000000 */
[----:B------:R-:W-:Y:S02]  /*4370*/  UISETP.NE.AND UP0, UPT, UR4, 0x2, UPT ;  /* 0x000000020400788c */ /* 0x000fe4000bf05270 */
[----:B------:R-:W-:Y:S01]  /*4380*/  ISETP.NE.AND P0, PT, R8, 0x2, PT ;  /* 0x000000020800780c */ /* 0x000fe20003f05270 */
[----:B------:R-:W-:Y:S06]  /*4390*/  UGETNEXTWORKID.BROADCAST [UR8], [UR9] ;  /* 0x00000000080073ca */ /* 0x000fec0008000100 */
[----:B------:R-:W-:Y:S02]  /*43a0*/  USEL UR7, URZ, 0x1, UP0 ;  /* 0x00000001ff077887 */ /* 0x000fe40008000000 */
[----:B------:R-:W-:-:S04]  /*43b0*/  USEL UR5, UR4, URZ, UP0 ;  /* 0x000000ff04057287 */ /* 0x000fc80008000000 */
[----:B------:R-:W-:Y:S02]  /*43c0*/  LOP3.LUT R12, R12, UR7, RZ, 0x3c, !PT ;  /* 0x000000070c0c7c12 */ /* 0x000fe4000f8e3cff */
[----:B-1----:R-:W-:-:S04]  /*43d0*/  SHF.L.U32 R4, R10, 0x1f, RZ ;  /* 0x0000001f0a047819 */ /* 0x002fc800000006ff */
[----:B------:R-:W1:Y:S02]  /*43e0*/  SYNCS.PHASECHK.TRANS64.TRYWAIT P1, [R2+URZ+0x250], R4 ;  /* 0x00025004020075a7 */ /* 0x000e6400080211ff */
[----:B-1----:R-:W-:Y:S05]  /*43f0*/  @!P1 BRA `(.L_x_81) ;  /* 0x0000005800709947 */ /* 0x002fea0003800000 */
.L_x_216:
[C---:B-1----:R-:W-:Y:S01]  /*4400*/  LEA R4, R11.reuse, UR6, 0x4 ;  /* 0x000000060b047c11 */ /* 0x042fe2000f8e20ff */
[----:B------:R-:W-:Y:S01]  /*4410*/  VIADD R2, R2, 0x260 ;  /* 0x0000026002027836 */ /* 0x000fe20000000000 */
[----:B------:R-:W-:Y:S01]  /*4420*/  SEL R8, R8, RZ, P0 ;  /* 0x000000ff08087207 */ /* 0x000fe20000000000 */
[----:B------:R-:W-:-:S03]  /*4430*/  VIADD R11, R11, 0x1 ;  /* 0x000000010b0b7836 */ /* 0x000fc60000000000 */
[----:B------:R-:W1:Y:S01]  /*4440*/  LDS.128 R4, [R4+0x2e0] ;  /* 0x0002e00004047984 */ /* 0x000e620000000c00 */
[----:B------:R-:W-:Y:S02]  /*4450*/  PRMT R2, RZ, 0x654, R2 ;  /* 0x00000654ff027816 */ /* 0x000fe40000000002 */
[C---:B------:R-:W-:Y:S01]  /*4460*/  ISETP.NE.AND P1, PT, R11.reuse, 0x2, PT ;  /* 0x000000020b00780c */ /* 0x040fe20003f25270 */
[----:B------:R-:W-:Y:S01]  /*4470*/  @!PT LDS RZ, [RZ] ;  /* 0x00000000fffff984 */ /* 0x000fe20000000800 */
[----:B------:R-:W-:Y:S01]  /*4480*/  @!PT LDS RZ, [RZ] ;  /* 0x00000000fffff984 */ /* 0x000fe20000000800 */
[----:B------:R-:W-:Y:S01]  /*4490*/  @!PT LDS RZ, [RZ] ;  /* 0x00000000fffff984 */ /* 0x000fe20000000800 */
[----:B------:R-:W-:Y:S01]  /*44a0*/  @!PT LDS RZ, [RZ] ;  /* 0x00000000fffff984 */ /* 0x000fe20000000800 */
[----:B------:R2:W-:Y:S06]  /*44b0*/  MEMBAR.ALL.CTA ;  /* 0x0000000000007992 */ /* 0x0005ec0000008000 */
[----:B--2---:R-:W2:Y:S01]  /*44c0*/  FENCE.VIEW.ASYNC.S ;  /* 0x00000000000073c6 */ /* 0x004ea20000000000 */
[----:B------:R-:W-:Y:S01]  /*44d0*/  SEL R11, R11, RZ, P1 ;  /* 0x000000ff0b0b7207 */ /* 0x000fe20000800000 */
[----:B--2---:R2:W-:Y:S01]  /*44e0*/  SYNCS.ARRIVE.TRANS64.RED.A1T0 RZ, [R2+URZ], RZ ;  /* 0x000000ff02ff79a7 */ /* 0x0045e200081004ff */
[----:B-1----:R-:W-:-:S02]  /*44f0*/  LOP3.LUT P3, RZ, R6, 0x1, RZ, 0xc0, !PT ;  /* 0x0000000106ff7812 */ /* 0x002fc4000786c0ff */
[----:B------:R-:W-:-:S04]  /*4500*/  SEL R4, RZ, 0x1, P1 ;  /* 0x00000001ff047807 */ /* 0x000fc80000800000 */
[----:B------:R-:W-:Y:S02]  /*4510*/  LOP3.LUT R10, R10, R4, RZ, 0x3c, !PT ;  /* 0x000000040a0a7212 */ /* 0x000fe400078e3cff */
[----:B--2---:R-:W-:-:S04]  /*4520*/  SEL R2, RZ, 0x1, P0 ;  /* 0x00000001ff027807 */ /* 0x004fc80000000000 */
[----:B------:R-:W-:Y:S01]  /*4530*/  LOP3.LUT R9, R9, R2, RZ, 0x3c, !PT ;  /* 0x0000000209097212 */ /* 0x000fe200078e3cff */
[----:B------:R-:W-:Y:S06]  /*4540*/  @P3 BRA `(.L_x_82) ;  /* 0xfffffffc002c3947 */ /* 0x000fec000383ffff */
[----:B------:R-:W-:Y:S01]  /*4550*/  ULEA UR4, UR5, UR6, 0x3 ;  /* 0x0000000605047291 */ /* 0x000fe2000f8e18ff */
[----:B------:R-:W-:-:S08]  /*4560*/  SHF.L.U32 R2, R12, 0x1f, RZ ;  /* 0x0000001f0c027819 */ /* 0x000fd000000006ff */
[----:B------:R-:W1:Y:S02]  /*4570*/  SYNCS.PHASECHK.TRANS64 P0, [UR4+0x260], R2 ;  /* 0x00026002ff0075a7 */ /* 0x000e640008001004 */
[----:B-1----:R-:W-:Y:S05]  /*4580*/  @P0 BRA `(.L_x_83) ;  /* 0x0000000000080947 */ /* 0x002fea0003800000 */
[----:B------:R-:W1:Y:S02]  /*4590*/  SYNCS.PHASECHK.TRANS64.TRYWAIT P0, [UR4+0x260], R2 ;  /* 0x00026002ff0075a7 */ /* 0x000e640008001104 */
[----:B-1----:R-:W-:Y:S05]  /*45a0*/  @!P0 BRA `(.L_x_84) ;  /* 0x0000005800188947 */ /* 0x002fea0003800000 */
.L_x_83:
[----:B------:R-:W-:-:S04]  /*45b0*/  UIADD3 UR7, UPT, UPT, UR5, 0x1, URZ ;  /* 0x0000000105077890 */ /* 0x000fc8000fffe0ff */
[----:B------:R-:W-:-:S04]  /*45c0*/  UISETP.NE.AND UP0, UPT, UR7, 0x2, UPT ;  /* 0x000000020700788c */ /* 0x000fc8000bf05270 */
[----:B------:R-:W-:Y:S02]  /*45d0*/  USEL UR8, URZ, 0x1, UP0 ;  /* 0x00000001ff087887 */ /* 0x000fe40008000000 */
[----:B------:R-:W-:-:S04]  /*45e0*/  USEL UR7, UR7, URZ, UP0 ;  /* 0x000000ff07077287 */ /* 0x000fc80008000000 */
[----:B------:R-:W-:Y:S01]  /*45f0*/  ULEA UR7, UR7, UR6, 0x3 ;  /* 0x0000000607077291 */ /* 0x000fe2000f8e18ff */
[----:B-1----:R-:W-:-:S04]  /*4600*/  LOP3.LUT R2, R12, UR8, RZ, 0x3c, !PT ;  /* 0x000000080c027c12 */ /* 0x002fc8000f8e3cff */
[----:B------:R-:W-:-:S04]  /*4610*/  SHF.L.U32 R0, R2, 0x1f, RZ ;  /* 0x0000001f02007819 */ /* 0x000fc800000006ff */
[----:B------:R-:W1:Y:S02]  /*4620*/  SYNCS.PHASECHK.TRANS64 P0, [UR7+0x260], R0 ;  /* 0x00026000ff0075a7 */ /* 0x000e640008001007 */
[----:B-1----:R-:W-:Y:S05]  /*4630*/  @P0 EXIT ;  /* 0x000000000000094d */ /* 0x002fea0003800000 */
[----:B------:R-:W-:Y:S02]  /*4640*/  SHF.L.U32 R2, R2, 0x1f, RZ ;  /* 0x0000001f02027819 */ /* 0x000fe400000006ff */
[----:B------:R-:W-:-:S07]  /*4650*/  MOV R0, UR7 ;  /* 0x0000000700007c02 */ /* 0x000fce0008000f00 */
.L_x_85:
[----:B-1----:R1:W2:Y:S02]  /*4660*/  SYNCS.PHASECHK.TRANS64.TRYWAIT P0, [R0+URZ+0x260], R2 ;  /* 0x00026002000075a7 */ /* 0x0022a400080011ff */
[----:B--2---:R-:W-:Y:S05]  /*4670*/  @!P0 NANOSLEEP.SYNCS 0x989680 ;  /* 0x009896800000895d */ /* 0x004fea0003900000 */
[----:B------:R-:W2:Y:S02]  /*4680*/  @!P0 SYNCS.PHASECHK.TRANS64 P0, [R0+URZ+0x260], R2 ;  /* 0x00026002000085a7 */ /* 0x000ea400080010ff */
[----:B--2---:R-:W-:Y:S05]  /*4690*/  @P0 EXIT ;  /* 0x000000000000094d */ /* 0x004fea0003800000 */
[----:B------:R-:W-:Y:S05]  /*46a0*/  BRA `(.L_x_85) ;  /* 0xfffffffc00ec7947 */ /* 0x000fea000383ffff */
.L_x_78:
[----:B------:R-:W-:Y:S05]  /*46b0*/  BRA.U UP4, `(.L_x_86) ;  /* 0x0000000d04807547 */ /* 0x000fea000b800000 */
[----:B------:R-:W-:Y:S01]  /*46c0*/  UMOV UR4, 0x40 ;  /* 0x0000004000047882 */ /* 0x000fe20000000000 */
[----:B------:R-:W-:Y:S01]  /*46d0*/  NOP ;  /* 0x0000000000007918 */ /* 0x000fe20000000000 */
[----:B------:R-:W-:Y:S01]  /*46e0*/  ULEA UR5, UR45, UR4, 0x18 ;  /* 0x000000042d057291 */ /* 0x000fe2000f8ec0ff */
[----:B------:R-:W-:Y:S02]  /*46f0*/  UMOV UR6, 0x400 ;  /* 0x0000040000067882 */ /* 0x000fe40000000000 */
[----:B------:R-:W-:-:S06]  /*4700*/  ULEA UR6, UR45, UR6, 0x18 ;  /* 0x000000062d067291 */ /* 0x000fcc000f8ec0ff */
[----:B------:R-:W1:Y:S02]  /*4710*/  LDS.U8 R0, [UR5+0x1c] ;  /* 0x00001c05ff007984 */ /* 0x000e640008000000 */
[----:B-1----:R-:W-:-:S13]  /*4720*/  ISETP.NE.AND P0, PT, R0, RZ, PT ;  /* 0x000000ff0000720c */ /* 0x002fda0003f05270 */
[----:B------:R-:W-:Y:S05]  /*4730*/  @P0 BRA `(.L_x_87) ;  /* 0x0000000000580947 */ /* 0x000fea0003800000 */
[----:B------:R-:W-:-:S13]  /*4740*/  ELECT P0, URZ, PT ;  /* 0x0000000000ff782f */ /* 0x000fda0003800000 */
[----:B------:R-:W-:Y:S05]  /*4750*/  @!P0 BRA `(.L_x_88) ;  /* 0x0000000000608947 */ /* 0x000fea0003800000 */
[----:B------:R-:W-:Y:S01]  /*4760*/  UMOV UR4, 0x10 ;  /* 0x0000001000047882 */ /* 0x000fe20000000000 */
[----:B------:R-:W-:Y:S01]  /*4770*/  HFMA2 R0, -RZ, RZ, 0, 5.9604644775390625e-08 ;  /* 0x00000001ff007431 */ /* 0x000fe200000001ff */
[----:B------:R-:W-:-:S03]  /*4780*/  MOV R3, 0xffff ;  /* 0x0000ffff00037802 */ /* 0x000fc60000000f00 */
[----:B------:R-:W-:Y:S04]  /*4790*/  DEPBAR.LE SB1, 0x36 ;  /* 0x00009d800000791a */ /* 0x000fe80000000000 */
[----:B------:R-:W1:Y:S02]  /*47a0*/  UTCATOMSWS.FIND_AND_SET.ALIGN UP0, UR4, UR4 ;  /* 0x00000004000475e3 */ /* 0x000e640008000800 */
[----:B-1----:R-:W-:Y:S01]  /*47b0*/  MOV R4, UR4 ;  /* 0x0000000400047c02 */ /* 0x002fe20008000f00 */
[----:B------:R-:W-:Y:S06]  /*47c0*/  BRA.U UP0, `(.L_x_89) ;  /* 0x0000000100187547 */ /* 0x000fec000b800000 */
.L_x_90:
[----:B------:R-:W-:Y:S05]  /*47d0*/  NANOSLEEP 0x64 ;  /* 0x000000640000795d */ /* 0x000fea0003800000 */
[----:B------:R-:W-:-:S05]  /*47e0*/  UMOV UR4, 0x10 ;  /* 0x0000001000047882 */ /* 0x000fca0000000000 */
[----:B------:R-:W-:Y:S04]  /*47f0*/  DEPBAR.LE SB1, 0x36 ;  /* 0x00009d800000791a */ /* 0x000fe80000000000 */
[----:B------:R-:W1:Y:S02]  /*4800*/  UTCATOMSWS.FIND_AND_SET.ALIGN UP0, UR4, UR4 ;  /* 0x00000004000475e3 */ /* 0x000e640008000800 */
[----:B-1----:R-:W-:Y:S01]  /*4810*/  MOV R4, UR4 ;  /* 0x0000000400047c02 */ /* 0x002fe20008000f00 */
[----:B------:R-:W-:Y:S05]  /*4820*/  BRA.U !UP0, `(.L_x_90) ;  /* 0xfffffffd08e87547 */ /* 0x000fea000b83ffff */
.L_x_89:
[-C--:B------:R-:W-:Y:S02]  /*4830*/  SHF.L.U32 R3, R3, R4.reuse, RZ ;  /* 0x0000000403037219 */ /* 0x080fe400000006ff */
[----:B------:R-:W-:Y:S01]  /*4840*/  SHF.L.U32 R0, R0, R4, RZ ;  /* 0x0000000400007219 */ /* 0x000fe200000006ff */
[----:B------:R-:W-:Y:S02]  /*4850*/  IMAD.SHL.U32 R4, R4, 0x20, RZ ;  /* 0x0000002004047824 */ /* 0x000fe400078e00ff */
[----:B------:R1:W-:Y:S04]  /*4860*/  ATOMS.OR RZ, [UR5+0x14], R3 ;  /* 0x00001403ffff798c */ /* 0x0003e8000b000005 */
[----:B------:R1:W-:Y:S04]  /*4870*/  ATOMS.OR RZ, [UR5+0x18], R0 ;  /* 0x00001800ffff798c */ /* 0x0003e8000b000005 */
[----:B------:R1:W-:Y:S01]  /*4880*/  STS [UR6+0x300], R4 ;  /* 0x00030004ff007988 */ /* 0x0003e20008000806 */
[----:B------:R-:W-:Y:S05]  /*4890*/  BRA `(.L_x_88) ;  /* 0x0000000000107947 */ /* 0x000fea0003800000 */
.L_x_87:
[----:B------:R-:W-:Y:S02]  /*48a0*/  MOV R0, 0xffffffff ;  /* 0xffffffff00007802 */ /* 0x000fe40000000f00 */
[----:B------:R-:W-:-:S03]  /*48b0*/  MOV R4, 0x48e0 ;  /* 0x000048e000047802 */ /* 0x000fc60000000f00 */
[----:B------:R1:W-:Y:S04]  /*48c0*/  STS [UR6+0x300], R0 ;  /* 0x00030000ff007988 */ /* 0x0003e80008000806 */
[----:B-1---5:R-:W-:Y:S05]  /*48d0*/  CALL.REL.NOINC `($__internal_1_$__cuda_sm10x_tcgen05_guardrail_trap_phase_invalid_during_alloc) ;  /* 0x0000005800d87944 */ /* 0x022fea0003c00000 */
.L_x_88:
[----:B------:R-:W-:Y:S05]  /*48e0*/  WARPSYNC.ALL ;  /* 0x0000000000007948 */ /* 0x000fea0003800000 */
[----:B------:R-:W2:Y:S01]  /*48f0*/  S2UR UR4, SR_CgaCtaId ;  /* 0x00000000000479c3 */ /* 0x000ea20000008800 */
[----:B------:R-:W-:Y:S01]  /*4900*/  UMOV UR13, 0x400 ;  /* 0x00000400000d7882 */ /* 0x000fe20000000000 */
[----:B------:R-:W-:-:S06]  /*4910*/  NOP ;  /* 0x0000000000007918 */ /* 0x000fcc0000000000 */
[----:B------:R-:W-:Y:S06]  /*4920*/  BAR.ARV 0x6, 0xa0 ;  /* 0x0182800000007b1d */ /* 0x000fec0000002000 */
[----:B------:R-:W3:Y:S01]  /*4930*/  LDCU UR5, c[0x0][0x38c] ;  /* 0x00007180ff0577ac */ /* 0x000ee20008000800 */
[----:B------:R-:W-:Y:S01]  /*4940*/  LOP3.LUT R2, R2, 0xffff, RZ, 0xc0, !PT ;  /* 0x0000ffff02027812 */ /* 0x000fe200078ec0ff */
[----:B------:R-:W-:Y:S01]  /*4950*/  IMAD.MOV.U32 R11, RZ, RZ, 0x1 ;  /* 0x00000001ff0b7424 */ /* 0x000fe200078e00ff */
[----:B------:R-:W-:Y:S01]  /*4960*/  CS2R R8, SRZ ;  /* 0x0000000000087805 */ /* 0x000fe2000001ff00 */
[----:B------:R-:W4:Y:S01]  /*4970*/  LDCU UR8, c[0x0][0x38c] ;  /* 0x00007180ff0877ac */ /* 0x000f220008000800 */
[----:B------:R-:W-:Y:S01]  /*4980*/  R2UR UR15, R2 ;  /* 0x00000000020f72ca */ /* 0x000fe200000e0000 */
[----:B------:R-:W-:Y:S01]  /*4990*/  IMAD.MOV.U32 R10, RZ, RZ, RZ ;  /* 0x000000ffff0a7224 */ /* 0x000fe200078e00ff */
[----:B------:R-:W-:Y:S01]  /*49a0*/  UMOV UR18, URZ ;  /* 0x000000ff00127c82 */ /* 0x000fe20008000000 */
[----:B------:R-:W-:Y:S01]  /*49b0*/  UMOV UR10, URZ ;  /* 0x000000ff000a7c82 */ /* 0x000fe20008000000 */
[----:B--2---:R-:W-:Y:S01]  /*49c0*/  ULEA UR13, UR4, UR13, 0x18 ;  /* 0x0000000d040d7291 */ /* 0x004fe2000f8ec0ff */
[----:B------:R-:W-:Y:S01]  /*49d0*/  UMOV UR20, 0x0 ;  /* 0x0000000000147882 */ /* 0x000fe20000000000 */
[----:B------:R-:W-:-:S02]  /*49e0*/  UMOV UR21, 0x42004a0 ;  /* 0x042004a000157882 */ /* 0x000fc40000000000 */
[----:B------:R-:W-:Y:S02]  /*49f0*/  UIADD3 UR6, UPT, UPT, UR13, 0x4600, URZ ;  /* 0x000046000d067890 */ /* 0x000fe4000fffe0ff */
[----:B------:R-:W-:Y:S02]  /*4a00*/  UIADD3 UR7, UPT, UPT, UR13, 0x15600, URZ ;  /* 0x000156000d077890 */ /* 0x000fe4000fffe0ff */
[----:B---3--:R-:W-:Y:S01]  /*4a10*/  UIADD3 UR5, UPT, UPT, UR5, 0x1f, URZ ;  /* 0x0000001f05057890 */ /* 0x008fe2000fffe0ff */
[----:B-1----:R-:W1:Y:S01]  /*4a20*/  LDS R0, [UR13+0x300] ;  /* 0x0003000dff007984 */ /* 0x002e620008000800 */
[----:B------:R-:W-:Y:S02]  /*4a30*/  USHF.R.U32.HI UR6, URZ, 0x4, UR6 ;  /* 0x00000004ff067899 */ /* 0x000fe40008011606 */
[----:B------:R-:W-:Y:S02]  /*4a40*/  USHF.R.S32.HI UR4, URZ, 0x1f, UR5 ;  /* 0x0000001fff047899 */ /* 0x000fe40008011405 */
[----:B------:R-:W-:-:S02]  /*4a50*/  ULOP3.LUT UR6, UR6, 0x3fff, URZ, 0xc0, !UPT ;  /* 0x00003fff06067892 */ /* 0x000fc4000f8ec0ff */
[----:B------:R-:W-:Y:S02]  /*4a60*/  ULEA.HI UR4, UR4, UR5, URZ, 0x5 ;  /* 0x0000000504047291 */ /* 0x000fe4000f8f28ff */
[----:B------:R-:W-:Y:S02]  /*4a70*/  USHF.R.U32.HI UR5, URZ, 0x4, UR7 ;  /* 0x00000004ff057899 */ /* 0x000fe40008011607 */
[----:B------:R-:W-:Y:S02]  /*4a80*/  USHF.R.S32.HI UR22, URZ, 0x5, UR4 ;  /* 0x00000005ff167899 */ /* 0x000fe40008011404 */
[----:B------:R-:W-:Y:S02]  /*4a90*/  ULOP3.LUT UR5, UR5, 0x3fff, URZ, 0xc0, !UPT ;  /* 0x00003fff05057892 */ /* 0x000fe4000f8ec0ff */
[----:B------:R-:W-:Y:S02]  /*4aa0*/  UISETP.LT.AND UP0, UPT, UR22, 0x1, UPT ;  /* 0x000000011600788c */ /* 0x000fe4000bf01270 */
[----:B------:R-:W-:-:S02]  /*4ab0*/  ULOP3.LUT UR16, UR6, 0x10000, URZ, 0xfc, !UPT ;  /* 0x0001000006107892 */ /* 0x000fc4000f8efcff */
[----:B------:R-:W-:Y:S02]  /*4ac0*/  USEL UR23, UR22, 0x1, !UP0 ;  /* 0x0000000116177887 */ /* 0x000fe4000c000000 */
[----:B------:R-:W-:Y:S02]  /*4ad0*/  ULOP3.LUT UR17, UR5, 0x10000, URZ, 0xfc, !UPT ;  /* 0x0001000005117892 */ /* 0x000fe4000f8efcff */
[----:B------:R-:W-:Y:S02]  /*4ae0*/  UIADD3 UR23, UPT, UPT, -UR23, URZ, URZ ;  /* 0x000000ff17177290 */ /* 0x000fe4000fffe1ff */
[----:B----4-:R-:W-:Y:S01]  /*4af0*/  UISETP.GE.AND UP4, UPT, UR8, 0x1, UPT ;  /* 0x000000010800788c */ /* 0x010fe2000bf86270 */
[----:B-1----:R-:W-:-:S15]  /*4b00*/  R2UR UR24, R0 ;  /* 0x00000000001872ca */ /* 0x002fde00000e0000 */
.L_x_97:
[----:B------:R-:W-:Y:S02]  /*4b10*/  LEA R0, R10, UR13, 0x3 ;  /* 0x0000000d0a007c11 */ /* 0x000fe4000f8e18ff */
[----:B------:R-:W-:Y:S02]  /*4b20*/  SHF.L.U32 R2, R9, 0x1f, RZ ;  /* 0x0000001f09027819 */ /* 0x000fe400000006ff */
[----:B------:R-:W-:Y:S01]  /*4b30*/  PLOP3.LUT P0, PT, PT, PT, UP4, 0x80, 0x8 ;  /* 0x000000000008781c */ /* 0x000fe20003f0f048 */
[----:B------:R-:W-:Y:S01]  /*4b40*/  VIADD R3, R0, 0x260 ;  /* 0x0000026000037836 */ /* 0x000fe20000000000 */
[----:B-1----:R-:W1:Y:S02]  /*4b50*/  SYNCS.PHASECHK.TRANS64.TRYWAIT P1, [R0+URZ+0x250], R2 ;  /* 0x00025002000075a7 */ /* 0x002e6400080211ff */
[----:B-1-3--:R-:W-:Y:S09]  /*4b60*/  @!P1 BRA `(.L_x_91) ;  /* 0x0000005000c09947 */ /* 0x00aff20003800000 */
.L_x_218:
[----:B------:R-:W-:Y:S01]  /*4b70*/  LEA R4, R10, UR13, 0x4 ;  /* 0x0000000d0a047c11 */ /* 0x000fe2000f8e20ff */
[----:B------:R-:W-:Y:S01]  /*4b80*/  @UP4 ULEA UR4, UR10, UR13, 0x3 ;  /* 0x0000000d0a044291 */ /* 0x000fe2000f8e18ff */
[----:B------:R-:W-:Y:S01]  /*4b90*/  PLOP3.LUT P2, PT, PT, PT, PT, 0x80, 0x8 ;  /* 0x000000000008781c */ /* 0x000fe20003f4f070 */
[----:B------:R-:W-:Y:S01]  /*4ba0*/  ULEA UR19, UR18, UR13, 0x3 ;  /* 0x0000000d12137291 */ /* 0x000fe2000f8e18ff */
[----:B------:R-:W-:Y:S02]  /*4bb0*/  PRMT R3, RZ, 0x654, R3 ;  /* 0x00000654ff037816 */ /* 0x000fe40000000003 */
[----:B------:R-:W2:Y:S01]  /*4bc0*/  LDS.128 R4, [R4+0x2e0] ;  /* 0x0002e00004047984 */ /* 0x000ea20000000c00 */
[----:B-1----:R-:W-:Y:S02]  /*4bd0*/  @P0 SHF.L.U32 R2, R8, 0x1f, RZ ;  /* 0x0000001f08020819 */ /* 0x002fe400000006ff */
[----:B------:R-:W-:Y:S01]  /*4be0*/  SHF.L.U32 R0, R11, 0x1f, RZ ;  /* 0x0000001f0b007819 */ /* 0x000fe200000006ff */
[----:B------:R-:W-:Y:S01]  /*4bf0*/  @!PT LDS RZ, [RZ] ;  /* 0x00000000fffff984 */ /* 0x000fe20000000800 */
[----:B------:R-:W-:Y:S01]  /*4c00*/  @!PT LDS RZ, [RZ] ;  /* 0x00000000fffff984 */ /* 0x000fe20000000800 */
[----:B------:R-:W-:Y:S01]  /*4c10*/  @!PT LDS RZ, [RZ] ;  /* 0x00000000fffff984 */ /* 0x000fe20000000800 */
[----:B------:R-:W-:Y:S01]  /*4c20*/  @!PT LDS RZ, [RZ] ;  /* 0x00000000fffff984 */ /* 0x000fe20000000800 */
[----:B------:R1:W-:Y:S06]  /*4c30*/  MEMBAR.ALL.CTA ;  /* 0x0000000000007992 */ /* 0x0003ec0000008000 */
[----:B-1----:R-:W1:Y:S02]  /*4c40*/  FENCE.VIEW.ASYNC.S ;  /* 0x00000000000073c6 */ /* 0x002e640000000000 */
[----:B-1----:R1:W-:Y:S01]  /*4c50*/  SYNCS.ARRIVE.TRANS64.RED.A1T0 RZ, [R3+URZ], RZ ;  /* 0x000000ff03ff79a7 */ /* 0x0023e200081004ff */
[----:B------:R1:W3:Y:S01]  /*4c60*/  @P0 SYNCS.PHASECHK.TRANS64.TRYWAIT P2, [UR4], R2 ;  /* 0x00000002ff0005a7 */ /* 0x0002e20008041104 */
[----:B--2---:R-:W-:Y:S01]  /*4c70*/  LOP3.LUT P1, RZ, R6, 0x1, RZ, 0xc0, !PT ;  /* 0x0000000106ff7812 */ /* 0x004fe2000782c0ff */
[----:B------:R-:W2:Y:S02]  /*4c80*/  SYNCS.PHASECHK.TRANS64.TRYWAIT P0, [UR19+0x290], R0 ;  /* 0x00029000ff0075a7 */ /* 0x000ea40008001113 */
[----:B-123--:R-:W-:Y:S10]  /*4c90*/  @!P0 BRA `(.L_x_92) ;  /* 0x0000005000888947 */ /* 0x00eff40003800000 */
.L_x_220:
[----:B------:R-:W-:Y:S01]  /*4ca0*/  IADD3 R10, PT, PT, R10, 0x1, RZ ;  /* 0x000000010a0a7810 */ /* 0x000fe20007ffe0ff */
[----:B------:R-:W-:Y:S06]  /*4cb0*/  BRA.U !UP4, `(.L_x_93) ;  /* 0x000000010ca07547 */ /* 0x000fec000b800000 */
[----:B------:R-:W-:Y:S02]  /*4cc0*/  ULEA.HI UR4, UR18, UR18, URZ, 0x1 ;  /* 0x0000001212047291 */ /* 0x000fe4000f8f08ff */
[----:B------:R-:W-:Y:S02]  /*4cd0*/  UPLOP3.LUT UP2, UPT, UPT, UPT, UPT, 0x40, 0x4 ;  /* 0x000000000004789c */ /* 0x000fe40003f4e870 */
[----:B------:R-:W-:Y:S02]  /*4ce0*/  USHF.L.U32 UR5, UR4, 0x6, URZ ;  /* 0x0000000604057899 */ /* 0x000fe400080006ff */
[----:B------:R-:W-:Y:S02]  /*4cf0*/  ULOP3.LUT UR14, UR4, 0xffe, URZ, 0xc0, !UPT ;  /* 0x00000ffe040e7892 */ /* 0x000fe4000f8ec0ff */
[----:B------:R-:W-:Y:S02]  /*4d00*/  ULOP3.LUT UR4, UR5, 0xffffff80, URZ, 0xc0, !UPT ;  /* 0xffffff8005047892 */ /* 0x000fe4000f8ec0ff */
[----:B------:R-:W-:-:S02]  /*4d10*/  UIADD3 UR14, UPT, UPT, -UR14, UR18, URZ ;  /* 0x000000120e0e7290 */ /* 0x000fc4000fffe1ff */
[----:B------:R-:W-:Y:S01]  /*4d20*/  UIADD3 UR4, UPT, UPT, UR24, UR4, URZ ;  /* 0x0000000418047290 */ /* 0x000fe2000fffe0ff */
[----:B------:R-:W-:Y:S01]  /*4d30*/  UMOV UR12, UR23 ;  /* 0x00000017000c7c82 */ /* 0x000fe20008000000 */
[----:B------:R-:W-:Y:S02]  /*4d40*/  UMOV UR11, UR22 ;  /* 0x00000016000b7c82 */ /* 0x000fe40008000000 */
[----:B------:R-:W-:Y:S01]  /*4d50*/  ULEA UR14, UR14, UR4, 0x14 ;  /* 0x000000040e0e7291 */ /* 0x000fe2000f8ea0ff */
[----:B------:R-:W-:-:S11]  /*4d60*/  UMOV UR5, UR10 ;  /* 0x0000000a00057c82 */ /* 0x000fd60008000000 */
.L_x_96:
[----:B------:R-:W-:Y:S02]  /*4d70*/  UIADD3 UR12, UPT, UPT, UR12, 0x1, URZ ;  /* 0x000000010c0c7890 */ /* 0x000fe4000fffe0ff */
[----:B--2---:R-:W-:Y:S02]  /*4d80*/  ULEA UR6, UR5, UR13, 0x3 ;  /* 0x0000000d05067291 */ /* 0x004fe4000f8e18ff */
[----:B------:R-:W-:Y:S01]  /*4d90*/  UISETP.NE.AND UP3, UPT, UR12, URZ, UPT ;  /* 0x000000ff0c00728c */ /* 0x000fe2000bf65270 */
[----:B---3--:R-:W-:Y:S10]  /*4da0*/  @P2 BRA `(.L_x_94) ;  /* 0x00000000000c2947 */ /* 0x008ff40003800000 */
[----:B-1----:R-:W-:Y:S04]  /*4db0*/  SHF.L.U32 R2, R8, 0x1f, RZ ;  /* 0x0000001f08027819 */ /* 0x002fe800000006ff */
[----:B------:R-:W1:Y:S02]  /*4dc0*/  SYNCS.PHASECHK.TRANS64.TRYWAIT P0, [UR6], R2 ;  /* 0x00000002ff0075a7 */ /* 0x000e640008001106 */
[----:B-1----:R-:W-:Y:S05]  /*4dd0*/  @!P0 BRA `(.L_x_95) ;  /* 0x0000005000508947 */ /* 0x002fea0003800000 */
.L_x_94:
[----:B------:R-:W-:Y:S01]  /*4de0*/  UISETP.NE.AND UP0, UPT, UR11, 0x1, UPT ;  /* 0x000000010b00788c */ /* 0x000fe2000bf05270 */
[----:B------:R-:W-:Y:S01]  /*4df0*/  PLOP3.LUT P2, PT, PT, PT, PT, 0x80, 0x8 ;  /* 0x000000000008781c */ /* 0x000fe20003f4f070 */
[----:B------:R-:W-:Y:S02]  /*4e00*/  UIADD3 UR4, UPT, UPT, UR5, 0x1, URZ ;  /* 0x0000000105047890 */ /* 0x000fe4000fffe0ff */
[----:B------:R-:W-:Y:S02]  /*4e10*/  ULEA UR8, UR5, UR17, 0x8 ;  /* 0x0000001105087291 */ /* 0x000fe4000f8e40ff */
[----:B------:R-:W-:Y:S01]  /*4e20*/  UISETP.NE.AND UP1, UPT, UR4, 0x22, UPT ;  /* 0x000000220400788c */ /* 0x000fe2000bf25270 */
[----:B------:R-:W-:Y:S01]  /*4e30*/  PLOP3.LUT P0, PT, PT, PT, UP0, 0x80, 0x8 ;  /* 0x000000000008781c */ /* 0x000fe20003f0f008 */
[----:B------:R-:W-:Y:S02]  /*4e40*/  UIADD3 UR11, UPT, UPT, UR11, -0x1, URZ ;  /* 0xffffffff0b0b7890 */ /* 0x000fe4000fffe0ff */
[----:B------:R-:W-:Y:S02]  /*4e50*/  USEL UR7, URZ, 0x1, UP1 ;  /* 0x00000001ff077887 */ /* 0x000fe40008800000 */
[----:B------:R-:W-:Y:S01]  /*4e60*/  USEL UR10, UR4, URZ, UP1 ;  /* 0x000000ff040a7287 */ /* 0x000fe20008800000 */
[----:B------:R-:W-:Y:S03]  /*4e70*/  UMOV UR9, 0xc0004010 ;  /* 0xc000401000097882 */ /* 0x000fe60000000000 */
[----:B------:R-:W-:Y:S01]  /*4e80*/  @UP0 ULEA UR4, UR10, UR13, 0x3 ;  /* 0x0000000d0a040291 */ /* 0x000fe2000f8e18ff */
[----:B------:R-:W-:Y:S01]  /*4e90*/  LOP3.LUT R8, R8, UR7, RZ, 0x3c, !PT ;  /* 0x0000000708087c12 */ /* 0x000fe2000f8e3cff */
[----:B------:R-:W-:Y:S03]  /*4ea0*/  UMOV UR7, 0xc0004010 ;  /* 0xc000401000077882 */ /* 0x000fe60000000000 */
[----:B-1----:R-:W-:Y:S04]  /*4eb0*/  @P0 SHF.L.U32 R0, R8, 0x1f, RZ ;  /* 0x0000001f08000819 */ /* 0x002fe800000006ff */
[----:B------:R2:W3:Y:S01]  /*4ec0*/  @P0 SYNCS.PHASECHK.TRANS64.TRYWAIT P2, [UR4], R0 ;  /* 0x00000000ff0005a7 */ /* 0x0004e20008041104 */
[----:B------:R-:W-:Y:S02]  /*4ed0*/  UIADD3 UR4, UPT, UPT, UR6, 0x110, URZ ;  /* 0x0000011006047890 */ /* 0x000fe4000fffe0ff */
[----:B------:R-:W-:Y:S03]  /*4ee0*/  ULEA UR6, UR5, UR16, 0x7 ;  /* 0x0000001005067291 */ /* 0x000fe6000f8e38ff */
[----:B------:R-:W-:Y:S06]  /*4ef0*/  UMOV UR5, UR10 ;  /* 0x0000000a00057c82 */ /* 0x000fec0008000000 */
[----:B------:R2:W-:Y:S01]  /*4f00*/  UTCIMMA gdesc[UR6], gdesc[UR8], tmem[UR14], tmem[UR20], idesc[UR21], UP2 ;  /* 0x00ff1408060075ea */ /* 0x0005e2000900010e */
[----:B------:R-:W-:Y:S01]  /*4f10*/  UPLOP3.LUT UP2, UPT, UPT, UPT, UPT, 0x80, 0x8 ;  /* 0x000000000008789c */ /* 0x000fe20003f4f070 */
[----:B------:R2:W-:Y:S01]  /*4f20*/  UTCBAR.MULTICAST [UR4], URZ, UR15 ;  /* 0x000000ff040073e9 */ /* 0x0005e2000800080f */
[----:B------:R-:W-:Y:S09]  /*4f30*/  BRA.U UP3, `(.L_x_96) ;  /* 0xfffffffd038c7547 */ /* 0x000ff2000b83ffff */
.L_x_93:
[----:B--2---:R-:W-:Y:S01]  /*4f40*/  UIADD3 UR4, UPT, UPT, UR18, 0x1, URZ ;  /* 0x0000000112047890 */ /* 0x004fe2000fffe0ff */
[C---:B------:R-:W-:Y:S01]  /*4f50*/  ISETP.NE.AND P0, PT, R10.reuse, 0x2, PT ;  /* 0x000000020a00780c */ /* 0x040fe20003f05270 */
[----:B------:R-:W-:Y:S02]  /*4f60*/  UIADD3 UR5, UPT, UPT, UR19, 0x270, URZ ;  /* 0x0000027013057890 */ /* 0x000fe4000fffe0ff */
[----:B------:R-:W-:Y:S01]  /*4f70*/  UISETP.NE.AND UP0, UPT, UR4, 0x4, UPT ;  /* 0x000000040400788c */ /* 0x000fe2000bf05270 */
[----:B-1----:R-:W-:Y:S02]  /*4f80*/  SEL R0, RZ, 0x1, P0 ;  /* 0x00000001ff007807 */ /* 0x002fe40000000000 */
[----:B------:R-:W-:Y:S01]  /*4f90*/  SEL R10, R10, RZ, P0 ;  /* 0x000000ff0a0a7207 */ /* 0x000fe20000000000 */
[----:B------:R-:W-:Y:S01]  /*4fa0*/  USEL UR6, URZ, 0x1, UP0 ;  /* 0x00000001ff067887 */ /* 0x000fe20008000000 */
[----:B------:R-:W-:Y:S01]  /*4fb0*/  LOP3.LUT R9, R9, R0, RZ, 0x3c, !PT ;  /* 0x0000000009097212 */ /* 0x000fe200078e3cff */
[----:B------:R-:W-:Y:S01]  /*4fc0*/  USEL UR18, UR4, URZ, UP0 ;  /* 0x000000ff04127287 */ /* 0x000fe20008000000 */
[----:B------:R1:W-:Y:S03]  /*4fd0*/  UTCBAR [UR5], URZ ;  /* 0x000000ff050073e9 */ /* 0x0003e600080000ff */
[----:B------:R-:W-:Y:S01]  /*4fe0*/  LOP3.LUT R11, R11, UR6, RZ, 0x3c, !PT ;  /* 0x000000060b0b7c12 */ /* 0x000fe2000f8e3cff */
[----:B------:R-:W-:Y:S07]  /*4ff0*/  @P1 BRA `(.L_x_97) ;  /* 0xfffffff800c41947 */ /* 0x000fee000383ffff */
[----:B------:R-:W2:Y:S01]  /*5000*/  S2UR UR8, SR_CgaCtaId ;  /* 0x00000000000879c3 */ /* 0x000ea20000008800 */
[----:B------:R-:W-:Y:S01]  /*5010*/  ELECT P0, URZ, PT ;  /* 0x0000000000ff782f */ /* 0x000fe20003800000 */
[----:B------:R-:W-:Y:S01]  /*5020*/  IMAD.MOV.U32 R0, RZ, RZ, 0x1 ;  /* 0x00000001ff007424 */ /* 0x000fe200078e00ff */
[----:B------:R-:W-:Y:S01]  /*5030*/  UIADD3 UR13, UPT, UPT, UR13, 0x290, URZ ;  /* 0x000002900d0d7890 */ /* 0x000fe2000fffe0ff */
[----:B------:R-:W-:Y:S01]  /*5040*/  SHF.L.U32 R2, R11, 0x1f, RZ ;  /* 0x0000001f0b027819 */ /* 0x000fe200000006ff */
[----:B------:R-:W-:-:S03]  /*5050*/  UMOV UR4, 0x40 ;  /* 0x0000004000047882 */ /* 0x000fc60000000000 */
[----:B------:R-:W-:Y:S01]  /*5060*/  UVIRTCOUNT.DEALLOC.SMPOOL 0x80 ;  /* 0x000000800000784c */ /* 0x000fe20000000000 */
[----:B--2---:R-:W-:Y:S02]  /*5070*/  ULEA UR8, UR8, UR4, 0x18 ;  /* 0x0000000408087291 */ /* 0x004fe4000f8ec0ff */
[----:B------:R-:W-:-:S07]  /*5080*/  ULEA UR4, UR18, UR13, 0x3 ;  /* 0x0000000d12047291 */ /* 0x000fce000f8e18ff */
[----:B------:R2:W-:Y:S02]  /*5090*/  @P0 STS.U8 [UR8+0x1c], R0 ;  /* 0x00001c00ff000988 */ /* 0x0005e40008000008 */
[----:B------:R-:W4:Y:S02]  /*50a0*/  SYNCS.PHASECHK.TRANS64.TRYWAIT P0, [UR4], R2 ;  /* 0x00000002ff0075a7 */ /* 0x000f240008001104 */
[----:B--2-4-:R-:W-:Y:S05]  /*50b0*/  @!P0 BRA `(.L_x_98) ;  /* 0x0000004c00b08947 */ /* 0x014fea0003800000 */
.L_x_223:
[----:B------:R-:W-:-:S04]  /*50c0*/  UIADD3 UR4, UPT, UPT, UR18, 0x1, URZ ;  /* 0x0000000112047890 */ /* 0x000fc8000fffe0ff */
[----:B------:R-:W-:-:S04]  /*50d0*/  UISETP.NE.AND UP0, UPT, UR4, 0x4, UPT ;  /* 0x000000040400788c */ /* 0x000fc8000bf05270 */
[----:B------:R-:W-:Y:S02]  /*50e0*/  USEL UR6, URZ, 0x1, UP0 ;  /* 0x00000001ff067887 */ /* 0x000fe40008000000 */
[----:B------:R-:W-:-:S04]  /*50f0*/  USEL UR4, UR4, URZ, UP0 ;  /* 0x000000ff04047287 */ /* 0x000fc80008000000 */
[----:B-1----:R-:W-:Y:S01]  /*5100*/  ULEA UR5, UR4, UR13, 0x3 ;  /* 0x0000000d04057291 */ /* 0x002fe2000f8e18ff */
[----:B--2---:R-:W-:-:S04]  /*5110*/  LOP3.LUT R2, R11, UR6, RZ, 0x3c, !PT ;  /* 0x000000060b027c12 */ /* 0x004fc8000f8e3cff */
[----:B------:R-:W-:-:S04]  /*5120*/  SHF.L.U32 R3, R2, 0x1f, RZ ;  /* 0x0000001f02037819 */ /* 0x000fc800000006ff */
[----:B------:R-:W1:Y:S02]  /*5130*/  SYNCS.PHASECHK.TRANS64.TRYWAIT P0, [UR5], R3 ;  /* 0x00000003ff0075a7 */ /* 0x000e640008001105 */
[----:B-1----:R-:W-:Y:S05]  /*5140*/  @!P0 BRA `(.L_x_99) ;  /* 0x0000004c00a48947 */ /* 0x002fea0003800000 */
.L_x_225:
        /* <DEDUP_REMOVED lines=9> */
.L_x_227:
[----:B------:R-:W-:-:S04]  /*51e0*/  UIADD3 UR4, UPT, UPT, UR4, 0x1, URZ ;  /* 0x0000000104047890 */ /* 0x000fc8000fffe0ff */
[----:B------:R-:W-:-:S04]  /*51f0*/  UISETP.NE.AND UP0, UPT, UR4, 0x4, UPT ;  /* 0x000000040400788c */ /* 0x000fc8000bf05270 */
[----:B------:R-:W-:Y:S02]  /*5200*/  USEL UR5, URZ, 0x1, UP0 ;  /* 0x00000001ff057887 */ /* 0x000fe40008000000 */
[----:B------:R-:W-:-:S04]  /*5210*/  USEL UR4, UR4, URZ, UP0 ;  /* 0x000000ff04047287 */ /* 0x000fc80008000000 */
[----:B------:R-:W-:Y:S01]  /*5220*/  ULEA UR4, UR4, UR13, 0x3 ;  /* 0x0000000d04047291 */ /* 0x000fe2000f8e18ff */
[----:B------:R-:W-:-:S04]  /*5230*/  LOP3.LUT R2, R2, UR5, RZ, 0x3c, !PT ;  /* 0x0000000502027c12 */ /* 0x000fc8000f8e3cff */
[----:B------:R-:W-:-:S04]  /*5240*/  SHF.L.U32 R2, R2, 0x1f, RZ ;  /* 0x0000001f02027819 */ /* 0x000fc800000006ff */
[----:B------:R-:W2:Y:S02]  /*5250*/  SYNCS.PHASECHK.TRANS64.TRYWAIT P0, [UR4], R2 ;  /* 0x00000002ff0075a7 */ /* 0x000ea40008001104 */
[----:B--2---:R-:W-:Y:S05]  /*5260*/  @!P0 BRA `(.L_x_101) ;  /* 0x0000004c008c8947 */ /* 0x004fea0003800000 */
.L_x_229:
[----:B------:R-:W-:Y:S01]  /*5270*/  NOP ;  /* 0x0000000000007918 */ /* 0x000fe20000000000 */
[----:B-1----:R-:W1:Y:S01]  /*5280*/  LDS R0, [UR8+0x14] ;  /* 0x00001408ff007984 */ /* 0x002e620008000800 */
[----:B------:R-:W-:Y:S01]  /*5290*/  ULOP3.LUT UR4, UR24, 0xffff, URZ, 0xc0, !UPT ;  /* 0x0000ffff18047892 */ /* 0x000fe2000f8ec0ff */
[----:B------:R-:W-:Y:S01]  /*52a0*/  UMOV UR5, 0xffff ;  /* 0x0000ffff00057882 */ /* 0x000fe20000000000 */
[----:B------:R-:W-:Y:S02]  /*52b0*/  UMOV UR6, 0x1 ;  /* 0x0000000100067882 */ /* 0x000fe40000000000 */
[----:B------:R-:W-:-:S04]  /*52c0*/  USHF.R.U32.HI UR4, URZ, 0x5, UR4 ;  /* 0x00000005ff047899 */ /* 0x000fc80008011604 */
[----:B------:R-:W-:Y:S02]  /*52d0*/  USHF.L.U32 UR5, UR5, UR4, URZ ;  /* 0x0000000405057299 */ /* 0x000fe400080006ff */
[----:B------:R-:W-:-:S04]  /*52e0*/  USHF.L.U32 UR4, UR6, UR4, URZ ;  /* 0x0000000406047299 */ /* 0x000fc800080006ff */
[----:B-1----:R-:W-:-:S04]  /*52f0*/  LOP3.LUT R0, R0, UR5, RZ, 0xc0, !PT ;  /* 0x0000000500007c12 */ /* 0x002fc8000f8ec0ff */
[----:B------:R-:W-:-:S13]  /*5300*/  ISETP.NE.AND P0, PT, R0, UR5, PT ;  /* 0x0000000500007c0c */ /* 0x000fda000bf05270 */
[----:B------:R-:W-:Y:S05]  /*5310*/  @P0 BRA `(.L_x_102) ;  /* 0x0000000000580947 */ /* 0x000fea0003800000 */
[----:B------:R-:W1:Y:S02]  /*5320*/  LDS R0, [UR8+0x18] ;  /* 0x00001808ff007984 */ /* 0x000e640008000800 */
[----:B-1----:R-:W-:-:S04]  /*5330*/  LOP3.LUT R0, R0, UR4, RZ, 0xc0, !PT ;  /* 0x0000000400007c12 */ /* 0x002fc8000f8ec0ff */
[----:B------:R-:W-:-:S13]  /*5340*/  ISETP.NE.AND P0, PT, R0, UR4, PT ;  /* 0x0000000400007c0c */ /* 0x000fda000bf05270 */
[----:B------:R-:W-:Y:S05]  /*5350*/  @P0 BRA `(.L_x_103) ;  /* 0x00000000003c0947 */ /* 0x000fea0003800000 */
[----:B------:R-:W1:Y:S01]  /*5360*/  S2R R2, SR_LANEID ;  /* 0x0000000000027919 */ /* 0x000e620000000000 */
[----:B------:R-:W-:-:S06]  /*5370*/  ULOP3.LUT UR5, URZ, UR5, URZ, 0x33, !UPT ;  /* 0x00000005ff057292 */ /* 0x000fcc000f8e33ff */
[----:B------:R-:W-:-:S04]  /*5380*/  IMAD.U32 R0, RZ, RZ, UR5 ;  /* 0x00000005ff007e24 */ /* 0x000fc8000f8e00ff */
[----:B------:R2:W4:Y:S02]  /*5390*/  REDUX UR7, R0 ;  /* 0x00000000000773c4 */ /* 0x0005240000000000 */
[----:B------:R1:W-:Y:S01]  /*53a0*/  UTCATOMSWS.AND URZ, UR5 ;  /* 0x0000000500ff79e3 */ /* 0x0003e20008000000 */
[----:B--2---:R-:W-:Y:S01]  /*53b0*/  LOP3.LUT R0, RZ, UR4, RZ, 0x33, !PT ;  /* 0x00000004ff007c12 */ /* 0x004fe2000f8e33ff */
[----:B------:R-:W-:Y:S02]  /*53c0*/  VOTEU.ANY UR4, UPT, PT ;  /* 0x0000000000047886 */ /* 0x000fe400038e0100 */
[----:B------:R-:W-:Y:S02]  /*53d0*/  UFLO.U32 UR4, UR4 ;  /* 0x00000004000472bd */ /* 0x000fe400080e0000 */
[----:B------:R-:W2:Y:S04]  /*53e0*/  REDUX UR6, R0 ;  /* 0x00000000000673c4 */ /* 0x000ea80000000000 */
[----:B-1----:R-:W-:-:S02]  /*53f0*/  ISETP.EQ.U32.AND P0, PT, R2, UR4, PT ;  /* 0x0000000402007c0c */ /* 0x002fc4000bf02070 */
[----:B----4-:R-:W-:-:S11]  /*5400*/  MOV R2, UR7 ;  /* 0x0000000700027c02 */ /* 0x010fd60008000f00 */
[----:B------:R1:W-:Y:S01]  /*5410*/  @P0 ATOMS.AND RZ, [UR8+0x14], R2 ;  /* 0x00001402ffff098c */ /* 0x0003e2000a800008 */
[----:B--2---:R-:W-:-:S05]  /*5420*/  IMAD.U32 R0, RZ, RZ, UR6 ;  /* 0x00000006ff007e24 */ /* 0x004fca000f8e00ff */
[----:B------:R1:W-:Y:S01]  /*5430*/  @P0 ATOMS.AND RZ, [UR8+0x18], R0 ;  /* 0x00001800ffff098c */ /* 0x0003e2000a800008 */
[----:B------:R-:W-:Y:S05]  /*5440*/  BRA `(.L_x_104) ;  /* 0x0000000000147947 */ /* 0x000fea0003800000 */
.L_x_103:
[----:B------:R-:W-:Y:S02]  /*5450*/  MOV R2, 0x5470 ;  /* 0x0000547000027802 */ /* 0x000fe40000000f00 */
[----:B---3-5:R-:W-:Y:S05]  /*5460*/  CALL.REL.NOINC `($__internal_0_$__cuda_sm10x_tcgen05_guardrail_trap_col_being_dealloced_not_returned_by_alloc) ;  /* 0x0000004c00e87944 */ /* 0x028fea0003c00000 */
[----:B------:R-:W-:Y:S05]  /*5470*/  BRA `(.L_x_104) ;  /* 0x0000000000087947 */ /* 0x000fea0003800000 */
.L_x_102:
[----:B------:R-:W-:Y:S02]  /*5480*/  MOV R2, 0x54a0 ;  /* 0x000054a000027802 */ /* 0x000fe40000000f00 */
[----:B---3-5:R-:W-:Y:S05]  /*5490*/  CALL.REL.NOINC `($__internal_2_$__cuda_sm10x_tcgen05_guardrail_trap_unallocated_columns_being_dealloced) ;  /* 0x0000004c00f47944 */ /* 0x028fea0003c00000 */
.L_x_104:
[----:B------:R-:W-:Y:S01]  /*54a0*/  NOP ;  /* 0x0000000000007918 */ /* 0x000fe20000000000 */
[----:B------:R-:W-:Y:S05]  /*54b0*/  EXIT ;  /* 0x000000000000794d */ /* 0x000fea0003800000 */
.L_x_86:
[----:B------:R-:W-:-:S09]  /*54c0*/  UISETP.NE.OR UP0, UPT, UR17, 0x3, !UP3 ;  /* 0x000000031100788c */ /* 0x000fd2000df05670 */
[----:B------:R-:W-:Y:S05]  /*54d0*/  BRA.U UP0, `(.L_x_105) ;  /* 0x0000000d007c7547 */ /* 0x000fea000b800000 */
[----:B------:R-:W1:Y:S01]  /*54e0*/  LDCU UR32, c[0x0][0x370] ;  /* 0x00006e00ff2077ac */ /* 0x000e620008000800 */
[----:B------:R-:W2:Y:S01]  /*54f0*/  LDC.64 R16, c[0x0][0x348] ;  /* 0x0000d200ff107b82 */ /* 0x000ea20000000a00 */
[----:B------:R-:W-:Y:S02]  /*5500*/  HFMA2 R13, -RZ, RZ, 0, 0 ;  /* 0x00000000ff0d7431 */ /* 0x000fe400000001ff */
[----:B------:R-:W-:Y:S01]  /*5510*/  IMAD.MOV.U32 R15, RZ, RZ, 0x1 ;  /* 0x00000001ff0f7424 */ /* 0x000fe200078e00ff */
[----:B------:R-:W1:Y:S01]  /*5520*/  LDCU.128 UR28, c[0x0][0xb10] ;  /* 0x00016200ff1c77ac */ /* 0x000e620008000c00 */
[----:B------:R-:W-:Y:S01]  /*5530*/  IMAD.MOV.U32 R14, RZ, RZ, RZ ;  /* 0x000000ffff0e7224 */ /* 0x000fe200078e00ff */
[----:B------:R-:W-:Y:S01]  /*5540*/  MOV R7, 0x1000 ;  /* 0x0000100000077802 */ /* 0x000fe20000000f00 */
[----:B------:R-:W3:Y:S01]  /*5550*/  LDCU UR27, c[0x0][0x374] ;  /* 0x00006e80ff1b77ac */ /* 0x000ee20008000800 */
[----:B------:R-:W4:Y:S01]  /*5560*/  LDC.64 R2, c[0x0][0x888] ;  /* 0x00022200ff027b82 */ /* 0x000f220000000a00 */
[----:B------:R-:W3:Y:S01]  /*5570*/  LDCU UR15, c[0x0][0xb0c] ;  /* 0x00016180ff0f77ac */ /* 0x000ee20008000800 */
[----:B------:R-:W2:Y:S06]  /*5580*/  LDCU UR38, c[0x0][0xb20] ;  /* 0x00016400ff2677ac */ /* 0x000eac0008000800 */
[----:B------:R-:W4:Y:S01]  /*5590*/  LDC.64 R4, c[0x0][0x890] ;  /* 0x00022400ff047b82 */ /* 0x000f220000000a00 */
[----:B------:R-:W2:Y:S01]  /*55a0*/  LDCU UR4, c[0x0][0xb30] ;  /* 0x00016600ff0477ac */ /* 0x000ea20008000800 */
[----:B------:R-:W-:Y:S01]  /*55b0*/  UMOV UR21, 0x400 ;  /* 0x0000040000157882 */ /* 0x000fe20000000000 */
[----:B-1----:R-:W-:-:S02]  /*55c0*/  UIMAD.WIDE.U32 UR6, UR32, UR28, URZ ;  /* 0x0000001c200672a5 */ /* 0x002fc4000f8e00ff */
[----:B---3--:R-:W-:Y:S02]  /*55d0*/  UIMAD.WIDE.U32 UR8, UR27, UR31, URZ ;  /* 0x0000001f1b0872a5 */ /* 0x008fe4000f8e00ff */
[----:B------:R-:W-:Y:S02]  /*55e0*/  ULEA UR21, UR45, UR21, 0x18 ;  /* 0x000000152d157291 */ /* 0x000fe4000f8ec0ff */
[----:B------:R-:W-:Y:S02]  /*55f0*/  UPLOP3.LUT UP3, UPT, UPT, UPT, UPT, 0x40, 0x4 ;  /* 0x000000000004789c */ /* 0x000fe40003f6e870 */
[----:B------:R-:W-:Y:S01]  /*5600*/  UIADD3 UR33, UPT, UPT, UR21, 0x228, URZ ;  /* 0x0000022815217890 */ /* 0x000fe2000fffe0ff */
[----:B------:R-:W-:Y:S01]  /*5610*/  UMOV UR6, UR7 ;  /* 0x0000000700067c82 */ /* 0x000fe20008000000 */
[----:B------:R-:W-:Y:S01]  /*5620*/  UMOV UR34, UR9 ;  /* 0x0000000900227c82 */ /* 0x000fe20008000000 */
[----:B------:R-:W-:Y:S02]  /*5630*/  UISETP.GE.AND UP0, UPT, UR42, 0x1, UPT ;  /* 0x000000012a00788c */ /* 0x000fe4000bf06270 */
[----:B------:R-:W-:Y:S01]  /*5640*/  UISETP.NE.AND UP4, UPT, UR42, 0x1, UPT ;  /* 0x000000012a00788c */ /* 0x000fe2000bf85270 */
[----:B------:R-:W1:Y:S01]  /*5650*/  LDCU.64 UR22, c[0x0][0xb28] ;  /* 0x00016500ff1677ac */ /* 0x000e620008000a00 */
[----:B------:R-:W-:-:S02]  /*5660*/  UISETP.NE.AND UP6, UPT, UR15, 0x1, UPT ;  /* 0x000000010f00788c */ /* 0x000fc4000bfc5270 */
[----:B------:R-:W-:Y:S02]  /*5670*/  UISETP.NE.AND UP5, UPT, UR30, 0x1, UPT ;  /* 0x000000011e00788c */ /* 0x000fe4000bfa5270 */
[----:B------:R-:W-:Y:S02]  /*5680*/  UIADD3 UR17, UPT, UPT, UR21, 0x220, URZ ;  /* 0x0000022015117890 */ /* 0x000fe4000fffe0ff */
[----:B------:R-:W-:Y:S02]  /*5690*/  UPRMT UR33, UR45, 0x654, UR33 ;  /* 0x000006542d217896 */ /* 0x000fe40008000021 */
[----:B------:R-:W-:Y:S02]  /*56a0*/  USHF.R.U32.HI UR35, URZ, UR29, UR6 ;  /* 0x0000001dff237299 */ /* 0x000fe40008011606 */
[----:B--2---:R-:W-:Y:S02]  /*56b0*/  USHF.R.U32.HI UR34, URZ, UR38, UR34 ;  /* 0x00000026ff227299 */ /* 0x004fe40008011622 */
[----:B------:R-:W-:-:S11]  /*56c0*/  UISETP.NE.AND UP2, UPT, UR4, 0x1, UPT ;  /* 0x000000010400788c */ /* 0x000fd6000bf45270 */
.L_x_114:
[C---:B------:R-:W-:Y:S02]  /*56d0*/  LEA R12, R14.reuse, UR21, 0x3 ;  /* 0x000000150e0c7c11 */ /* 0x040fe4000f8e18ff */
[----:B------:R-:W-:Y:S02]  /*56e0*/  SHF.L.U32 R0, R13, 0x1f, RZ ;  /* 0x0000001f0d007819 */ /* 0x000fe400000006ff */
[----:B------:R-:W-:Y:S02]  /*56f0*/  LEA R8, R14, UR21, 0x4 ;  /* 0x000000150e087c11 */ /* 0x000fe4000f8e20ff */
[----:B--2---:R-:W2:Y:S02]  /*5700*/  SYNCS.PHASECHK.TRANS64.TRYWAIT P0, [R12+URZ+0x250], R0 ;  /* 0x000250000c0075a7 */ /* 0x004ea400080011ff */
[----:B--2---:R-:W-:Y:S05]  /*5710*/  @!P0 BRA `(.L_x_106) ;  /* 0x0000004800788947 */ /* 0x004fea0003800000 */
.L_x_230:
[----:B------:R-:W3:Y:S01]  /*5720*/  LDS.128 R8, [R8+0x2e0] ;  /* 0x0002e00008087984 */ /* 0x000ee20000000c00 */
[----:B------:R-:W-:Y:S01]  /*5730*/  UISETP.GE.AND UP0, UPT, UR42, 0x1, UPT ;  /* 0x000000012a00788c */ /* 0x000fe2000bf06270 */
[----:B------:R-:W-:Y:S01]  /*5740*/  @!PT LDS RZ, [RZ] ;  /* 0x00000000fffff984 */ /* 0x000fe20000000800 */
[----:B------:R-:W-:Y:S01]  /*5750*/  @!PT LDS RZ, [RZ] ;  /* 0x00000000fffff984 */ /* 0x000fe20000000800 */
[----:B------:R-:W-:Y:S01]  /*5760*/  @!PT LDS RZ, [RZ] ;  /* 0x00000000fffff984 */ /* 0x000fe20000000800 */
[----:B------:R-:W-:Y:S01]  /*5770*/  @!PT LDS RZ, [RZ] ;  /* 0x00000000fffff984 */ /* 0x000fe20000000800 */
[----:B------:R1:W-:Y:S06]  /*5780*/  MEMBAR.ALL.CTA ;  /* 0x0000000000007992 */ /* 0x0003ec0000008000 */
[----:B-1----:R-:W1:Y:S01]  /*5790*/  FENCE.VIEW.ASYNC.S ;  /* 0x00000000000073c6 */ /* 0x002e620000000000 */
[----:B---3--:R-:W-:Y:S11]  /*57a0*/  LOP3.LUT P0, RZ, R10, 0x1, RZ, 0xc0, !PT ;  /* 0x000000010aff7812 */ /* 0x008ff6000780c0ff */
[----:B------:R-:W-:Y:S02]  /*57b0*/  @!UPT UIADD3 URZ, UPT, UPT, URZ, URZ, URZ ;  /* 0x000000fffffff290 */ /* 0x000fe4000fffe0ff */
[----:B-1----:R-:W-:Y:S01]  /*57c0*/  VOTEU.ANY UP1, P0 ;  /* 0x0000000000ff7886 */ /* 0x002fe20000020100 */
[----:B------:R-:W-:Y:S11]  /*57d0*/  PLOP3.LUT P0, PT, PT, PT, UP1, 0x80, 0x8 ;  /* 0x000000000008781c */ /* 0x000ff60003f0f018 */
[----:B------:R-:W-:Y:S02]  /*57e0*/  @!UPT UIADD3 URZ, UPT, UPT, URZ, URZ, URZ ;  /* 0x000000fffffff290 */ /* 0x000fe4000fffe0ff */
[----:B--2---:R-:W-:Y:S02]  /*57f0*/  @P0 SHF.R.U32.HI R0, RZ, 0x10, R9 ;  /* 0x00000010ff000819 */ /* 0x004fe40000011609 */
[----:B------:R-:W-:Y:S02]  /*5800*/  @P0 MOV R6, R8 ;  /* 0x0000000800060202 */ /* 0x000fe40000000f00 */
[----:B------:R-:W-:Y:S01]  /*5810*/  @P0 R2UR UR4, R0 ;  /* 0x00000000000402ca */ /* 0x000fe200000e0000 */
[----:B------:R-:W-:Y:S01]  /*5820*/  VIADD R0, R12, 0x260 ;  /* 0x000002600c007836 */ /* 0x000fe20000000000 */
[----:B------:R-:W-:Y:S02]  /*5830*/  @P0 LOP3.LUT R8, R9, 0xffff, RZ, 0xc0, !PT ;  /* 0x0000ffff09080812 */ /* 0x000fe400078ec0ff */
[----:B------:R-:W-:Y:S02]  /*5840*/  @P0 R2UR UR6, R6 ;  /* 0x00000000060602ca */ /* 0x000fe400000e0000 */
[----:B------:R-:W-:Y:S02]  /*5850*/  PRMT R0, RZ, 0x654, R0 ;  /* 0x00000654ff007816 */ /* 0x000fe40000000000 */
[----:B------:R-:W-:Y:S02]  /*5860*/  @P0 R2UR UR5, R8 ;  /* 0x00000000080502ca */ /* 0x000fe400000e0000 */
[----:B------:R1:W-:Y:S03]  /*5870*/  SYNCS.ARRIVE.TRANS64.RED.A1T0 RZ, [R0+URZ], RZ ;  /* 0x000000ff00ff79a7 */ /* 0x0003e600081004ff */
[----:B------:R-:W-:Y:S04]  /*5880*/  @UP1 UMOV UR26, UR4 ;  /* 0x00000004001a1c82 */ /* 0x000fe80008000000 */
[----:B------:R-:W-:Y:S04]  /*5890*/  @UP1 UMOV UR14, UR6 ;  /* 0x00000006000e1c82 */ /* 0x000fe80008000000 */
[----:B------:R-:W-:Y:S01]  /*58a0*/  @UP1 UMOV UR13, UR5 ;  /* 0x00000005000d1c82 */ /* 0x000fe20008000000 */
[----:B------:R-:W-:Y:S05]  /*58b0*/  BRA.U !UP0, `(.L_x_107) ;  /* 0x0000000108a47547 */ /* 0x000fea000b800000 */
[----:B------:R-:W-:Y:S02]  /*58c0*/  UIMAD.WIDE.U32 UR8, UR13, UR31, URZ ;  /* 0x0000001f0d0872a5 */ /* 0x000fe4000f8e00ff */
[----:B------:R-:W-:Y:S02]  /*58d0*/  UIMAD.WIDE.U32 UR10, UR14, UR28, URZ ;  /* 0x0000001c0e0a72a5 */ /* 0x000fe4000f8e00ff */
[----:B------:R-:W-:Y:S02]  /*58e0*/  USEL UR4, UR27, UR34, !UP5 ;  /* 0x000000221b047287 */ /* 0x000fe4000e800000 */
[----:B------:R-:W-:Y:S02]  /*58f0*/  USEL UR7, UR32, UR35, !UP6 ;  /* 0x0000002320077287 */ /* 0x000fe4000f000000 */
[----:B------:R-:W-:Y:S02]  /*5900*/  UIMAD.WIDE.U32 UR18, UR4, UR22, URZ ;  /* 0x00000016041272a5 */ /* 0x000fe4000f8e00ff */
[----:B------:R-:W-:Y:S01]  /*5910*/  UIMAD.WIDE.U32 UR24, UR7, UR22, URZ ;  /* 0x00000016071872a5 */ /* 0x000fe2000f8e00ff */
[----:B------:R-:W-:Y:S02]  /*5920*/  UMOV UR5, UR9 ;  /* 0x0000000900057c82 */ /* 0x000fe40008000000 */
[----:B------:R-:W-:Y:S03]  /*5930*/  USHF.R.U32.HI UR6, URZ, UR38, UR5 ;  /* 0x00000026ff067299 */ /* 0x000fe60008011605 */
[----:B------:R-:W-:Y:S01]  /*5940*/  UMOV UR5, UR11 ;  /* 0x0000000b00057c82 */ /* 0x000fe20008000000 */
[----:B------:R-:W-:Y:S02]  /*5950*/  USEL UR6, UR13, UR6, !UP5 ;  /* 0x000000060d067287 */ /* 0x000fe4000e800000 */
[----:B------:R-:W-:Y:S02]  /*5960*/  USHF.R.U32.HI UR8, URZ, UR29, UR5 ;  /* 0x0000001dff087299 */ /* 0x000fe40008011605 */
[----:B------:R-:W-:Y:S01]  /*5970*/  UIMAD.WIDE.U32 UR10, UR6, UR22, URZ ;  /* 0x00000016060a72a5 */ /* 0x000fe2000f8e00ff */
[----:B------:R-:W-:Y:S02]  /*5980*/  UMOV UR5, UR19 ;  /* 0x0000001300057c82 */ /* 0x000fe40008000000 */
[----:B------:R-:W-:Y:S03]  /*5990*/  @UP4 USHF.R.U32.HI UR4, URZ, UR23, UR5 ;  /* 0x00000017ff044299 */ /* 0x000fe60008011605 */
[----:B------:R-:W-:Y:S01]  /*59a0*/  UMOV UR5, UR25 ;  /* 0x0000001900057c82 */ /* 0x000fe20008000000 */
[----:B------:R-:W-:Y:S02]  /*59b0*/  UIMAD UR4, UR42, UR4, URZ ;  /* 0x000000042a0472a4 */ /* 0x000fe4000f8e02ff */
[----:B------:R-:W-:Y:S02]  /*59c0*/  @UP4 USHF.R.U32.HI UR7, URZ, UR23, UR5 ;  /* 0x00000017ff074299 */ /* 0x000fe40008011605 */
[----:B------:R-:W-:Y:S02]  /*59d0*/  USEL UR5, UR14, UR8, !UP6 ;  /* 0x000000080e057287 */ /* 0x000fe4000f000000 */
[----:B------:R-:W-:Y:S02]  /*59e0*/  UIMAD UR8, UR42, UR7, URZ ;  /* 0x000000072a0872a4 */ /* 0x000fe4000f8e02ff */
[----:B------:R-:W-:Y:S03]  /*59f0*/  UISETP.GE.AND UP0, UPT, UR6, UR4, UPT ;  /* 0x000000040600728c */ /* 0x000fe6000bf06270 */
[----:B------:R-:W-:Y:S01]  /*5a00*/  UMOV UR4, UR11 ;  /* 0x0000000b00047c82 */ /* 0x000fe20008000000 */
[----:B------:R-:W-:Y:S02]  /*5a10*/  UISETP.GE.OR UP0, UPT, UR5, UR8, UP0 ;  /* 0x000000080500728c */ /* 0x000fe40008706670 */
[----:B------:R-:W-:Y:S02]  /*5a20*/  USHF.R.U32.HI UR4, URZ, UR23, UR4 ;  /* 0x00000017ff047299 */ /* 0x000fe40008011604 */
[----:B------:R-:W-:Y:S02]  /*5a30*/  UIMAD.WIDE.U32 UR8, UR5, UR22, URZ ;  /* 0x00000016050872a5 */ /* 0x000fe4000f8e00ff */
[----:B------:R-:W-:Y:S04]  /*5a40*/  USEL UR10, UR6, UR4, !UP4 ;  /* 0x00000004060a7287 */ /* 0x000fe8000e000000 */
[----:B------:R-:W-:Y:S01]  /*5a50*/  UIADD3 UR11, UPT, UPT, -UR10, URZ, URZ ;  /* 0x000000ff0a0b7290 */ /* 0x000fe2000fffe1ff */
[----:B------:R-:W-:Y:S02]  /*5a60*/  @!UP0 UMOV UR4, UR9 ;  /* 0x0000000900048c82 */ /* 0x000fe40008000000 */
[----:B------:R-:W-:Y:S02]  /*5a70*/  @!UP0 USHF.R.U32.HI UR4, URZ, UR23, UR4 ;  /* 0x00000017ff048299 */ /* 0x000fe40008011604 */
[----:B------:R-:W-:Y:S02]  /*5a80*/  UIMAD UR8, UR42, UR11, UR6 ;  /* 0x0000000b2a0872a4 */ /* 0x000fe4000f8e0206 */
[----:B------:R-:W-:Y:S04]  /*5a90*/  @!UP0 USEL UR4, UR5, UR4, !UP4 ;  /* 0x0000000405048287 */ /* 0x000fe8000e000000 */
[----:B------:R-:W-:Y:S02]  /*5aa0*/  @!UP0 UIMAD UR8, UR7, UR8, UR4 ;  /* 0x00000008070882a4 */ /* 0x000fe4000f8e0204 */
[----:B------:R-:W-:Y:S02]  /*5ab0*/  @!UP0 UIADD3 UR9, UPT, UPT, UR10, -UR4, URZ ;  /* 0x800000040a098290 */ /* 0x000fe4000fffe0ff */
[----:B------:R-:W-:Y:S02]  /*5ac0*/  UIADD3 UR4, UPT, UPT, -UR5, URZ, URZ ;  /* 0x000000ff05047290 */ /* 0x000fe4000fffe1ff */
[----:B------:R-:W-:Y:S02]  /*5ad0*/  UIADD3 UR7, UPT, UPT, -UR6, URZ, URZ ;  /* 0x000000ff06077290 */ /* 0x000fe4000fffe1ff */
[----:B------:R-:W-:Y:S02]  /*5ae0*/  @!UP0 UIMAD UR6, UR9, UR42, UR5 ;  /* 0x0000002a090682a4 */ /* 0x000fe4000f8e0205 */
[----:B------:R-:W-:Y:S02]  /*5af0*/  UIMAD UR14, UR15, UR4, UR14 ;  /* 0x000000040f0e72a4 */ /* 0x000fe4000f8e020e */
[----:B------:R-:W-:Y:S01]  /*5b00*/  UIMAD UR13, UR30, UR7, UR13 ;  /* 0x000000071e0d72a4 */ /* 0x000fe2000f8e020d */
[----:B------:R-:W-:Y:S02]  /*5b10*/  @!UP0 UMOV UR5, UR8 ;  /* 0x0000000800058c82 */ /* 0x000fe40008000000 */
[----:B------:R-:W-:Y:S02]  /*5b20*/  UIMAD UR14, UR5, UR15, UR14 ;  /* 0x0000000f050e72a4 */ /* 0x000fe4000f8e020e */
[----:B------:R-:W-:Y:S11]  /*5b30*/  UIMAD UR13, UR6, UR30, UR13 ;  /* 0x0000001e060d72a4 */ /* 0x000ff6000f8e020d */
[----:B------:R-:W-:Y:S01]  /*5b40*/  @!UPT UIADD3 URZ, UPT, UPT, URZ, URZ, URZ ;  /* 0x000000fffffff290 */ /* 0x000fe2000fffe0ff */
.L_x_107:
[----:B------:R-:W2:Y:S01]  /*5b50*/  @!UP2 LDCU.128 UR8, c[0x0][0xb10] ;  /* 0x00016200ff08a7ac */ /* 0x000ea20008000c00 */
[C---:B----4-:R-:W-:Y:S02]  /*5b60*/  ISETP.NE.U32.AND P1, PT, R4.reuse, RZ, PT ;  /* 0x000000ff0400720c */ /* 0x050fe40003f25070 */
[----:B------:R-:W-:Y:S02]  /*5b70*/  ISETP.NE.U32.AND P0, PT, R4, RZ, PT ;  /* 0x000000ff0400720c */ /* 0x000fe40003f05070 */
[C---:B------:R-:W-:Y:S02]  /*5b80*/  ISETP.NE.AND.EX P1, PT, R5.reuse, RZ, PT, P1 ;  /* 0x000000ff0500720c */ /* 0x040fe40003f25310 */
[----:B------:R-:W-:Y:S01]  /*5b90*/  ISETP.NE.AND.EX P0, PT, R5, RZ, PT, P0 ;  /* 0x000000ff0500720c */ /* 0x000fe20003f05300 */
[----:B------:R-:W3:Y:S01]  /*5ba0*/  @!UP2 LDCU UR5, c[0x0][0xb0c] ;  /* 0x00016180ff05a7ac */ /* 0x000ee20008000800 */
[----:B------:R-:W-:Y:S01]  /*5bb0*/  SHF.L.U32 R9, R15, 0x1f, RZ ;  /* 0x0000001f0f097819 */ /* 0x000fe200000006ff */
[----:B------:R-:W-:Y:S02]  /*5bc0*/  USHF.L.U32 UR19, UR16, 0x6, URZ ;  /* 0x0000000610137899 */ /* 0x000fe400080006ff */
[----:B------:R-:W-:Y:S02]  /*5bd0*/  USHF.L.U32 UR18, UR20, 0x7, URZ ;  /* 0x0000000714127899 */ /* 0x000fe400080006ff */
[----:B--2---:R-:W-:Y:S07]  /*5be0*/  UIMAD.WIDE.U32 UR6, UR14, UR8, URZ ;  /* 0x000000080e0672a5 */ /* 0x004fee000f8e00ff */
[----:B------:R-:W-:Y:S01]  /*5bf0*/  @!UP2 UMOV UR4, UR7 ;  /* 0x000000070004ac82 */ /* 0x000fe20008000000 */
[----:B---3--:R-:W-:Y:S02]  /*5c00*/  @!UP2 UISETP.NE.AND UP0, UPT, UR5, 0x1, UPT ;  /* 0x000000010500a88c */ /* 0x008fe4000bf05270 */
[----:B------:R-:W-:Y:S02]  /*5c10*/  @!UP2 USHF.R.U32.HI UR4, URZ, UR9, UR4 ;  /* 0x00000009ff04a299 */ /* 0x000fe40008011604 */
[----:B------:R-:W-:Y:S02]  /*5c20*/  UIMAD.WIDE.U32 UR6, UR13, UR11, URZ ;  /* 0x0000000b0d0672a5 */ /* 0x000fe4000f8e00ff */
[----:B------:R-:W-:Y:S02]  /*5c30*/  @!UP2 USEL UR8, UR14, UR4, !UP0 ;  /* 0x000000040e08a287 */ /* 0x000fe4000c000000 */
[----:B------:R-:W-:Y:S03]  /*5c40*/  @!UP2 UISETP.NE.AND UP0, UPT, UR10, 0x1, UPT ;  /* 0x000000010a00a88c */ /* 0x000fe6000bf05270 */
[----:B------:R-:W-:Y:S02]  /*5c50*/  @!UP2 UMOV UR6, UR7 ;  /* 0x000000070006ac82 */ /* 0x000fe40008000000 */
[----:B------:R-:W2:Y:S02]  /*5c60*/  @!UP2 LDCU UR4, c[0x0][0xb20] ;  /* 0x00016400ff04a7ac */ /* 0x000ea40008000800 */
[----:B--2---:R-:W-:Y:S04]  /*5c70*/  @!UP2 USHF.R.U32.HI UR6, URZ, UR4, UR6 ;  /* 0x00000004ff06a299 */ /* 0x004fe80008011606 */
[----:B------:R-:W-:Y:S04]  /*5c80*/  @!UP2 USEL UR6, UR13, UR6, !UP0 ;  /* 0x000000060d06a287 */ /* 0x000fe8000c000000 */
[----:B------:R-:W-:Y:S02]  /*5c90*/  @!UP2 UIADD3 UR4, UPT, UPT, -UR8, UR6, URZ ;  /* 0x000000060804a290 */ /* 0x000fe4000fffe1ff */
[----:B------:R-:W-:Y:S02]  /*5ca0*/  @!UP2 UIADD3 UR6, UPT, UPT, UR8, -UR6, URZ ;  /* 0x800000060806a290 */ /* 0x000fe4000fffe0ff */
[----:B------:R-:W-:Y:S02]  /*5cb0*/  @!UP2 UIMAD UR14, UR4, UR5, UR14 ;  /* 0x00000005040ea2a4 */ /* 0x000fe4000f8e020e */
[----:B------:R-:W-:Y:S01]  /*5cc0*/  @!UP2 UIMAD UR13, UR6, UR10, UR13 ;  /* 0x0000000a060da2a4 */ /* 0x000fe2000f8e020d */
[----:B------:R-:W-:Y:S11]  /*5cd0*/  BRA.U UP3, `(.L_x_108) ;  /* 0x0000000103107547 */ /* 0x000ff6000b800000 */
[----:B------:R-:W-:Y:S04]  /*5ce0*/  MOV R6, UR37 ;  /* 0x0000002500067c02 */ /* 0x000fe80008000f00 */
[----:B------:R-:W-:Y:S04]  /*5cf0*/  SHF.L.U32 R6, R6, 0x1f, RZ ;  /* 0x0000001f06067819 */ /* 0x000fe800000006ff */
[----:B------:R-:W2:Y:S02]  /*5d00*/  SYNCS.PHASECHK.TRANS64.TRYWAIT P2, [UR21+0x248], R6 ;  /* 0x00024806ff0075a7 */ /* 0x000ea40008041115 */
[----:B--2---:R-:W-:Y:S05]  /*5d10*/  @!P2 BRA `(.L_x_109) ;  /* 0x00000044000ca947 */ /* 0x004fea0003800000 */
.L_x_108:
[----:B------:R-:W-:Y:S05]  /*5d20*/  @!P1 BRA `(.L_x_110) ;  /* 0x0000000000309947 */ /* 0x000fea0003800000 */
[----:B------:R-:W-:Y:S01]  /*5d30*/  ISETP.NE.U32.AND P1, PT, R2, RZ, PT ;  /* 0x000000ff0200720c */ /* 0x000fe20003f25070 */
[----:B------:R-:W2:Y:S01]  /*5d40*/  LDCU.64 UR4, c[0x0][0x358] ;  /* 0x00006b00ff0477ac */ /* 0x000ea20008000a00 */
[----:B------:R-:W-:Y:S02]  /*5d50*/  IMAD.MOV.U32 R78, RZ, RZ, 0x1 ;  /* 0x00000001ff4e7424 */ /* 0x000fe400078e00ff */
[----:B------:R-:W-:Y:S11]  /*5d60*/  ISETP.NE.AND.EX P1, PT, R3, RZ, PT, P1 ;  /* 0x000000ff0300720c */ /* 0x000ff60003f25310 */
[----:B------:R-:W-:Y:S02]  /*5d70*/  @!UPT UIADD3 URZ, UPT, UPT, URZ, URZ, URZ ;  /* 0x000000fffffff290 */ /* 0x000fe4000fffe0ff */
[----:B------:R-:W3:Y:S01]  /*5d80*/  @P1 LDC.64 R10, c[0x0][0x888] ;  /* 0x00022200ff0a1b82 */ /* 0x000ee20000000a00 */
[----:B-1----:R-:W-:Y:S04]  /*5d90*/  @P1 IMAD R0, R4, UR36, RZ ;  /* 0x0000002404001c24 */ /* 0x002fe8000f8e02ff */
[----:B---3--:R-:W-:Y:S04]  /*5da0*/  @P1 IMAD.WIDE R10, R0, 0x4, R10 ;  /* 0x00000004000a1825 */ /* 0x008fe800078e020a */
[----:B------:R-:W-:Y:S01]  /*5db0*/  HFMA2 R0, -RZ, RZ, 0, 5.9604644775390625e-08 ;  /* 0x00000001ff007431 */ /* 0x000fe200000001ff */
[----:B--2--5:R2:W5:Y:S04]  /*5dc0*/  @P1 LDG.E R40, desc[UR4][R10.64] ;  /* 0x000000040a281981 */ /* 0x024568000c1e1900 */
[----:B------:R-:W-:Y:S01]  /*5dd0*/  @!P1 PRMT R78, R0, 0x7610, R78 ;  /* 0x00007610004e9816 */ /* 0x000fe2000000004e */
[----:B--2---:R-:W3:Y:S06]  /*5de0*/  @!P1 LDC R40, c[0x0][0x880] ;  /* 0x00022000ff289b82 */ /* 0x004eec0000000800 */
.L_x_110:
[----:B---3-5:R-:W-:Y:S01]  /*5df0*/  @!P0 ISETP.EQ.AND P1, PT, R40, RZ, PT ;  /* 0x000000ff2800820c */ /* 0x028fe20003f22270 */
[----:B------:R-:W-:Y:S01]  /*5e00*/  @!UPT UIADD3 URZ, UPT, UPT, URZ, URZ, URZ ;  /* 0x000000fffffff290 */ /* 0x000fe2000fffe0ff */
[----:B------:R-:W-:Y:S11]  /*5e10*/  @!P0 BRA `(.L_x_111) ;  /* 0x0000000000188947 */ /* 0x000ff60003800000 */
[----:B------:R-:W-:Y:S02]  /*5e20*/  LOP3.LUT P0, RZ, R78, 0xff, RZ, 0xc0, !PT ;  /* 0x000000ff4eff7812 */ /* 0x000fe4000780c0ff */
[----:B------:R-:W-:Y:S04]  /*5e30*/  ISETP.NE.U32.AND P1, PT, R2, RZ, PT ;  /* 0x000000ff0200720c */ /* 0x000fe80003f25070 */
[----:B------:R-:W-:Y:S04]  /*5e40*/  ISETP.NE.AND.EX P1, PT, R3, RZ, PT, P1 ;  /* 0x000000ff0300720c */ /* 0x000fe80003f25310 */
[----:B------:R-:W-:Y:S03]  /*5e50*/  PLOP3.LUT P1, PT, P1, PT, PT, 0x8, 0x80 ;  /* 0x000000000080781c */ /* 0x000fe60000f2e170 */
[----:B------:R-:W-:Y:S11]  /*5e60*/  @P0 ISETP.EQ.AND P1, PT, R40, RZ, PT ;  /* 0x000000ff2800020c */ /* 0x000ff60003f22270 */
[----:B------:R-:W-:Y:S02]  /*5e70*/  @!UPT UIADD3 URZ, UPT, UPT, URZ, URZ, URZ ;  /* 0x000000fffffff290 */ /* 0x000fe4000fffe0ff */
.L_x_111:
[----:B------:R-:W2:Y:S01]  /*5e80*/  SYNCS.PHASECHK.TRANS64.TRYWAIT P2, [UR21+0x230], R9 ;  /* 0x00023009ff0075a7 */ /* 0x000ea20008041115 */
[----:B------:R-:W-:Y:S04]  /*5e90*/  ELECT P0, URZ, PT ;  /* 0x0000000000ff782f */ /* 0x000fe80003800000 */
[----:B------:R-:W-:Y:S11]  /*5ea0*/  PLOP3.LUT P1, PT, P1, P0, PT, 0xf2, 0x2f ;  /* 0x00000000002f781c */ /* 0x000ff60000f21e72 */
[----:B------:R-:W-:Y:S02]  /*5eb0*/  @!UPT UIADD3 URZ, UPT, UPT, URZ, URZ, URZ ;  /* 0x000000fffffff290 */ /* 0x000fe4000fffe0ff */
[----:B------:R-:W-:Y:S05]  /*5ec0*/  @!P1 IADD3 R8, P0, PT, R16, 0x580, RZ ;  /* 0x0000058010089810 */ /* 0x000fea0007f1e0ff */
[----:B-1----:R-:W-:Y:S01]  /*5ed0*/  @!P1 IMAD.X R6, RZ, RZ, R17, P0 ;  /* 0x000000ffff069224 */ /* 0x002fe200000e0611 */
[----:B--2---:R-:W-:Y:S07]  /*5ee0*/  @!P2 BRA `(.L_x_112) ;  /* 0x0000004000b0a947 */ /* 0x004fee0003800000 */
.L_x_233:
[----:B------:R-:W-:Y:S01]  /*5ef0*/  @!P1 R2UR UR5, R8 ;  /* 0x00000000080592ca */ /* 0x000fe200000e0000 */
[----:B------:R-:W-:Y:S01]  /*5f00*/  VOTEU.ALL UP0, P1 ;  /* 0x0000000000ff7886 */ /* 0x000fe20000800000 */
[----:B------:R-:W-:Y:S01]  /*5f10*/  @!P1 R2UR UR4, R6 ;  /* 0x00000000060492ca */ /* 0x000fe200000e0000 */
[----:B-1----:R-:W-:Y:S01]  /*5f20*/  @!P1 IMAD.MOV.U32 R0, RZ, RZ, 0x1000 ;  /* 0x00001000ff009424 */ /* 0x002fe200078e00ff */
[----:B------:R-:W-:Y:S01]  /*5f30*/  UMOV UR8, 0x0 ;  /* 0x0000000000087882 */ /* 0x000fe20000000000 */
[----:B------:R-:W-:Y:S01]  /*5f40*/  UMOV UR9, 0x10000000 ;  /* 0x1000000000097882 */ /* 0x000fe20000000000 */
[----:B------:R-:W-:Y:S01]  /*5f50*/  @!UP0 UIADD3 UR16, UPT, UPT, UR21, 0x400, URZ ;  /* 0x0000040015108890 */ /* 0x000fe2000fffe0ff */
[----:B------:R-:W-:Y:S01]  /*5f60*/  VIADD R14, R14, 0x1 ;  /* 0x000000010e0e7836 */ /* 0x000fe20000000000 */
[----:B------:R-:W-:Y:S01]  /*5f70*/  VOTEU.ALL UP0, P1 ;  /* 0x0000000000ff7886 */ /* 0x000fe20000800000 */
[----:B------:R-:W-:Y:S01]  /*5f80*/  UMOV UR20, UR36 ;  /* 0x0000002400147c82 */ /* 0x000fe20008000000 */
[----:B------:R-:W-:Y:S03]  /*5f90*/  UPRMT UR6, UR45, 0x654, UR17 ;  /* 0x000006542d067896 */ /* 0x000fe60008000011 */
[----:B------:R-:W-:Y:S02]  /*5fa0*/  IMAD.U32 R10, RZ, RZ, UR5 ;  /* 0x00000005ff0a7e24 */ /* 0x000fe4000f8e00ff */
[----:B------:R-:W-:Y:S03]  /*5fb0*/  IMAD.U32 R11, RZ, RZ, UR4 ;  /* 0x00000004ff0b7e24 */ /* 0x000fe6000f8e00ff */
[----:B------:R-:W-:Y:S02]  /*5fc0*/  @!P1 R2UR UR4, R10 ;  /* 0x000000000a0492ca */ /* 0x000fe400000e0000 */
[----:B------:R-:W-:Y:S11]  /*5fd0*/  @!P1 R2UR UR5, R11 ;  /* 0x000000000b0592ca */ /* 0x000ff600000e0000 */
[----:B------:R-:W-:Y:S02]  /*5fe0*/  @!UPT UIADD3 URZ, UPT, UPT, URZ, URZ, URZ ;  /* 0x000000fffffff290 */ /* 0x000fe4000fffe0ff */
[----:B------:R1:W-:Y:S01]  /*5ff0*/  @!UP0 UTMALDG.3D [UR16], [UR4], desc[UR8] ;  /* 0x00000810040085b4 */ /* 0x0003e20008011000 */
[----:B------:R1:W-:Y:S01]  /*6000*/  @!P1 SYNCS.ARRIVE.TRANS64.RED.A0TR RZ, [UR21+0x220], R0 ;  /* 0x00022000ffff99a7 */ /* 0x0003e20008300415 */
[----:B------:R-:W-:Y:S01]  /*6010*/  SYNCS.ARRIVE.TRANS64.RED.A1T0 RZ, [UR6], RZ ;  /* 0x000000ffffff79a7 */ /* 0x000fe20008100406 */
[----:B------:R-:W2:Y:S02]  /*6020*/  SYNCS.PHASECHK.TRANS64.TRYWAIT P0, [UR21+0x238], R9 ;  /* 0x00023809ff0075a7 */ /* 0x000ea40008001115 */
[----:B-12---:R-:W-:Y:S05]  /*6030*/  @!P0 BRA `(.L_x_113) ;  /* 0x0000004000748947 */ /* 0x006fea0003800000 */
.L_x_235:
[----:B------:R-:W-:Y:S01]  /*6040*/  @!P1 IADD3 R6, P0, PT, R16, 0x580, RZ ;  /* 0x0000058010069810 */ /* 0x000fe20007f1e0ff */
[----:B------:R-:W-:Y:S01]  /*6050*/  VOTEU.ALL UP0, P1 ;  /* 0x0000000000ff7886 */ /* 0x000fe20000800000 */
[----:B------:R-:W-:Y:S01]  /*6060*/  UMOV UR6, 0x0 ;  /* 0x0000000000067882 */ /* 0x000fe20000000000 */
[----:B------:R-:W-:Y:S01]  /*6070*/  UMOV UR7, 0x10000000 ;  /* 0x1000000000077882 */ /* 0x000fe20000000000 */
[----:B------:R-:W-:Y:S01]  /*6080*/  @!P1 R2UR UR5, R6 ;  /* 0x00000000060592ca */ /* 0x000fe200000e0000 */
[----:B-1----:R-:W-:Y:S01]  /*6090*/  @!P1 IMAD.X R0, RZ, RZ, R17, P0 ;  /* 0x000000ffff009224 */ /* 0x002fe200000e0611 */
[----:B------:R-:W-:Y:S01]  /*60a0*/  @!UP0 UIADD3 UR10, UPT, UPT, UR18, 0x40, URZ ;  /* 0x00000040120a8890 */ /* 0x000fe2000fffe0ff */
[----:B------:R-:W-:Y:S01]  /*60b0*/  ISETP.NE.AND P0, PT, R14, 0x2, PT ;  /* 0x000000020e00780c */ /* 0x000fe20003f05270 */
[----:B------:R-:W-:Y:S01]  /*60c0*/  @!UP0 UIADD3 UR8, UPT, UPT, UR21, 0x1400, URZ ;  /* 0x0000140015088890 */ /* 0x000fe2000fffe0ff */
[----:B------:R-:W-:Y:S01]  /*60d0*/  LOP3.LUT R15, R15, 0x1, RZ, 0x3c, !PT ;  /* 0x000000010f0f7812 */ /* 0x000fe200078e3cff */
[----:B------:R-:W-:Y:S01]  /*60e0*/  @!UP0 UIADD3 UR9, UPT, UPT, UR21, 0x228, URZ ;  /* 0x0000022815098890 */ /* 0x000fe2000fffe0ff */
[----:B------:R-:W-:Y:S01]  /*60f0*/  @!P1 R2UR UR4, R0 ;  /* 0x00000000000492ca */ /* 0x000fe200000e0000 */
[----:B------:R-:W-:Y:S01]  /*6100*/  VOTEU.ALL UP0, P1 ;  /* 0x0000000000ff7886 */ /* 0x000fe20000800000 */
[----:B------:R-:W-:Y:S01]  /*6110*/  UMOV UR11, UR19 ;  /* 0x00000013000b7c82 */ /* 0x000fe20008000000 */
[----:B------:R-:W-:Y:S01]  /*6120*/  UMOV UR12, UR36 ;  /* 0x00000024000c7c82 */ /* 0x000fe20008000000 */
[----:B------:R-:W-:Y:S01]  /*6130*/  SEL R0, RZ, 0x1, P0 ;  /* 0x00000001ff007807 */ /* 0x000fe20000000000 */
[----:B------:R-:W-:Y:S01]  /*6140*/  UIADD3 UR20, UPT, UPT, UR13, UR62, URZ ;  /* 0x0000003e0d147290 */ /* 0x000fe2000fffe0ff */
[----:B------:R-:W-:Y:S01]  /*6150*/  IMAD.U32 R8, RZ, RZ, UR5 ;  /* 0x00000005ff087e24 */ /* 0x000fe2000f8e00ff */
[----:B------:R-:W-:Y:S01]  /*6160*/  SEL R14, R14, RZ, P0 ;  /* 0x000000ff0e0e7207 */ /* 0x000fe20000000000 */
[----:B------:R-:W-:Y:S01]  /*6170*/  UIADD3 UR16, UPT, UPT, UR14, UR61, URZ ;  /* 0x0000003d0e107290 */ /* 0x000fe2000fffe0ff */
[----:B------:R-:W-:Y:S01]  /*6180*/  LOP3.LUT R13, R13, R0, RZ, 0x3c, !PT ;  /* 0x000000000d0d7212 */ /* 0x000fe200078e3cff */
[----:B------:R-:W-:Y:S01]  /*6190*/  UPLOP3.LUT UP3, UPT, UPT, UPT, UPT, 0x80, 0x8 ;  /* 0x000000000008789c */ /* 0x000fe20003f6f070 */
[----:B------:R-:W-:Y:S02]  /*61a0*/  UMOV UR36, UR26 ;  /* 0x0000001a00247c82 */ /* 0x000fe40008000000 */
[----:B------:R-:W-:Y:S01]  /*61b0*/  IMAD.U32 R9, RZ, RZ, UR4 ;  /* 0x00000004ff097e24 */ /* 0x000fe2000f8e00ff */
[----:B------:R-:W-:Y:S04]  /*61c0*/  @!P1 R2UR UR4, R8 ;  /* 0x00000000080492ca */ /* 0x000fe800000e0000 */
[----:B------:R-:W-:Y:S11]  /*61d0*/  @!P1 R2UR UR5, R9 ;  /* 0x00000000090592ca */ /* 0x000ff600000e0000 */
[----:B------:R-:W-:Y:S02]  /*61e0*/  @!UPT UIADD3 URZ, UPT, UPT, URZ, URZ, URZ ;  /* 0x000000fffffff290 */ /* 0x000fe4000fffe0ff */
[----:B------:R2:W-:Y:S01]  /*61f0*/  @!UP0 UTMALDG.3D [UR8], [UR4], desc[UR6] ;  /* 0x00000608040085b4 */ /* 0x0005e20008011000 */
[----:B------:R2:W-:Y:S01]  /*6200*/  @!P1 SYNCS.ARRIVE.TRANS64.RED.A0TR RZ, [UR21+0x228], R7 ;  /* 0x00022807ffff99a7 */ /* 0x0005e20008300415 */
[----:B------:R-:W-:Y:S01]  /*6210*/  SYNCS.ARRIVE.TRANS64.RED.A1T0 RZ, [UR33], RZ ;  /* 0x000000ffffff79a7 */ /* 0x000fe20008100421 */
[----:B------:R-:W-:Y:S05]  /*6220*/  BRA.U UP1, `(.L_x_114) ;  /* 0xfffffff501287547 */ /* 0x000fea000b83ffff */
[----:B------:R-:W-:-:S04]  /*6230*/  SHF.L.U32 R2, R15, 0x1f, RZ ;  /* 0x0000001f0f027819 */ /* 0x000fc800000006ff */
[----:B------:R-:W1:Y:S02]  /*6240*/  SYNCS.PHASECHK.TRANS64.TRYWAIT P0, [UR21+0x230], R2 ;  /* 0x00023002ff0075a7 */ /* 0x000e640008001115 */
[----:B-1----:R-:W-:Y:S05]  /*6250*/  @!P0 BRA `(.L_x_115) ;  /* 0x0000004000048947 */ /* 0x002fea0003800000 */
.L_x_237:
[----:B-1----:R-:W-:-:S07]  /*6260*/  MOV R0, UR21 ;  /* 0x0000001500007c02 */ /* 0x002fce0008000f00 */
.L_x_116:
[----:B-1----:R-:W-:-:S04]  /*6270*/  SHF.L.U32 R2, R15, 0x1f, RZ ;  /* 0x0000001f0f027819 */ /* 0x002fc800000006ff */
[----:B------:R1:W3:Y:S03]  /*6280*/  SYNCS.PHASECHK.TRANS64.TRYWAIT P0, [R0+URZ+0x238], R2 ;  /* 0x00023802000075a7 */ /* 0x0002e600080011ff */
[----:B---3--:R-:W-:Y:S05]  /*6290*/  @!P0 NANOSLEEP.SYNCS 0x989680 ;  /* 0x009896800000895d */ /* 0x008fea0003900000 */
[----:B------:R-:W3:Y:S02]  /*62a0*/  @!P0 SYNCS.PHASECHK.TRANS64 P0, [R0+URZ+0x238], R2 ;  /* 0x00023802000085a7 */ /* 0x000ee400080010ff */
[----:B--23--:R-:W-:Y:S05]  /*62b0*/  @P0 EXIT ;  /* 0x000000000000094d */ /* 0x00cfea0003800000 */
[----:B------:R-:W-:Y:S05]  /*62c0*/  BRA `(.L_x_116) ;  /* 0xfffffffc00e87947 */ /* 0x000fea000383ffff */
.L_x_105:
[----:B------:R-:W-:-:S06]  /*62d0*/  UISETP.GE.AND UP0, UPT, UR17, 0x4, UPT ;  /* 0x000000041100788c */ /* 0x000fcc000bf06270 */
[----:B------:R-:W-:-:S13]  /*62e0*/  PLOP3.LUT P0, PT, PT, PT, UP0, 0x80, 0x8 ;  /* 0x000000000008781c */ /* 0x000fda0003f0f008 */
[----:B------:R-:W-:Y:S05]  /*62f0*/  @!P0 EXIT ;  /* 0x000000000000894d */ /* 0x000fea0003800000 */
[----:B------:R-:W-:Y:S01]  /*6300*/  BAR.SYNC.DEFER_BLOCKING 0x6, 0xa0 ;  /* 0x0182800000007b1d */ /* 0x000fe20000010000 */
[C---:B------:R-:W-:Y:S01]  /*6310*/  IMAD.SHL.U32 R5, R86.reuse, 0x40, RZ ;  /* 0x0000004056057824 */ /* 0x040fe200078e00ff */
[C---:B------:R-:W-:Y:S01]  /*6320*/  LOP3.LUT R88, R86.reuse, 0x60, RZ, 0xc0, !PT ;  /* 0x0000006056587812 */ /* 0x040fe200078ec0ff */
[C---:B------:R-:W-:Y:S01]  /*6330*/  IMAD.SHL.U32 R69, R86.reuse, 0x20, RZ ;  /* 0x0000002056457824 */ /* 0x040fe200078e00ff */
[----:B------:R-:W-:Y:S01]  /*6340*/  CS2R R84, SRZ ;  /* 0x0000000000547805 */ /* 0x000fe2000001ff00 */
[C---:B------:R-:W-:Y:S01]  /*6350*/  IMAD.SHL.U32 R4, R86.reuse, 0x8, RZ ;  /* 0x0000000856047824 */ /* 0x040fe200078e00ff */
[----:B------:R-:W-:Y:S02]  /*6360*/  UMOV UR44, 0x400 ;  /* 0x00000400002c7882 */ /* 0x000fe40000000000 */
[----:B------:R-:W1:Y:S01]  /*6370*/  LDC.64 R74, c[0x0][0x888] ;  /* 0x00022200ff4a7b82 */ /* 0x000e620000000a00 */
[----:B------:R-:W-:Y:S01]  /*6380*/  ULEA UR44, UR45, UR44, 0x18 ;  /* 0x0000002c2d2c7291 */ /* 0x000fe2000f8ec0ff */
[----:B------:R-:W-:Y:S01]  /*6390*/  LOP3.LUT R6, R5, 0x180, RZ, 0xc0, !PT ;  /* 0x0000018005067812 */ /* 0x000fe200078ec0ff */
[----:B------:R-:W-:Y:S01]  /*63a0*/  IMAD.U32 R37, R86, 0x10000, RZ ;  /* 0x0001000056257824 */ /* 0x000fe200078e00ff */
[----:B------:R-:W-:Y:S01]  /*63b0*/  LOP3.LUT R69, R69, 0xc00, RZ, 0xc0, !PT ;  /* 0x00000c0045457812 */ /* 0x000fe200078ec0ff */
[----:B------:R-:W-:Y:S01]  /*63c0*/  UIADD3 UR4, UPT, UPT, UR44, 0x2400, URZ ;  /* 0x000024002c047890 */ /* 0x000fe2000fffe0ff */
[----:B------:R-:W-:Y:S01]  /*63d0*/  LOP3.LUT R4, R6, 0x30, R4, 0xf8, !PT ;  /* 0x0000003006047812 */ /* 0x000fe200078ef804 */
[C---:B------:R-:W-:Y:S01]  /*63e0*/  IMAD.SHL.U32 R6, R86.reuse, 0x2, RZ ;  /* 0x0000000256067824 */ /* 0x040fe200078e00ff */
[----:B------:R-:W2:Y:S01]  /*63f0*/  LDC.64 R76, c[0x0][0x890] ;  /* 0x00022400ff4c7b82 */ /* 0x000ea20000000a00 */
[----:B------:R-:W-:Y:S01]  /*6400*/  LOP3.LUT R69, R69, 0x40, R5, 0xf8, !PT ;  /* 0x0000004045457812 */ /* 0x000fe200078ef805 */
[----:B------:R-:W-:Y:S01]  /*6410*/  IMAD.MOV.U32 R36, RZ, RZ, RZ ;  /* 0x000000ffff247224 */ /* 0x000fe200078e00ff */
[----:B------:R-:W-:Y:S01]  /*6420*/  LOP3.LUT R37, R37, 0x600000, RZ, 0xc0, !PT ;  /* 0x0060000025257812 */ /* 0x000fe200078ec0ff */
[----:B------:R-:W-:Y:S01]  /*6430*/  IMAD.MOV.U32 R80, RZ, RZ, RZ ;  /* 0x000000ffff507224 */ /* 0x000fe200078e00ff */
[----:B------:R-:W-:-:S02]  /*6440*/  LOP3.LUT R86, R86, 0x2, RZ, 0xc0, !PT ;  /* 0x0000000256567812 */ /* 0x000fc400078ec0ff */
[----:B------:R-:W-:Y:S02]  /*6450*/  CS2R R82, SRZ ;  /* 0x0000000000527805 */ /* 0x000fe4000001ff00 */
[----:B------:R-:W-:Y:S01]  /*6460*/  LOP3.LUT R4, R4, 0x20, R6, 0x78, !PT ;  /* 0x0000002004047812 */ /* 0x000fe200078e7806 */
[----:B------:R-:W3:Y:S01]  /*6470*/  LDC.64 R72, c[0x0][0x8b0] ;  /* 0x00022c00ff487b82 */ /* 0x000ee20000000a00 */
[----:B------:R-:W4:Y:S01]  /*6480*/  LDS R0, [UR44+0x300] ;  /* 0x0003002cff007984 */ /* 0x000f220008000800 */
[----:B------:R-:W-:Y:S01]  /*6490*/  LOP3.LUT R69, R69, 0x200, R5, 0xf8, !PT ;  /* 0x0000020045457812 */ /* 0x000fe200078ef805 */
[----:B------:R-:W-:Y:S01]  /*64a0*/  IMAD.MOV R81, RZ, RZ, -R86 ;  /* 0x000000ffff517224 */ /* 0x000fe200078e0a56 */
[----:B------:R-:W1:Y:S01]  /*64b0*/  LDCU UR58, c[0x0][0x370] ;  /* 0x00006e00ff3a77ac */ /* 0x000e620008000800 */
[----:B------:R-:W-:Y:S01]  /*64c0*/  IMAD.U32 R87, RZ, RZ, UR4 ;  /* 0x00000004ff577e24 */ /* 0x000fe2000f8e00ff */
[----:B------:R-:W-:Y:S02]  /*64d0*/  LOP3.LUT R69, R69, R4, RZ, 0xfc, !PT ;  /* 0x0000000445457212 */ /* 0x000fe400078efcff */
[----:B------:R-:W1:Y:S01]  /*64e0*/  LDC.64 R70, c[0x0][0x8a8] ;  /* 0x00022a00ff467b82 */ /* 0x000e620000000a00 */
[----:B------:R-:W1:Y:S01]  /*64f0*/  LDCU UR43, c[0x0][0xb0c] ;  /* 0x00016180ff2b77ac */ /* 0x000e620008000800 */
[----:B------:R-:W1:Y:S01]  /*6500*/  LDCU UR63, c[0x0][0xb20] ;  /* 0x00016400ff3f77ac */ /* 0x000e620008000800 */
[----:B------:R-:W1:Y:S01]  /*6510*/  LDCU UR39, c[0x0][0xb30] ;  /* 0x00016600ff2777ac */ /* 0x000e620008000800 */
[----:B------:R-:W1:Y:S01]  /*6520*/  LDCU.64 UR56, c[0x0][0x888] ;  /* 0x00011100ff3877ac */ /* 0x000e620008000a00 */
[----:B------:R-:W1:Y:S01]  /*6530*/  LDCU.64 UR40, c[0x0][0xb28] ;  /* 0x00016500ff2877ac */ /* 0x000e620008000a00 */
[----:B------:R-:W1:Y:S01]  /*6540*/  LDCU.128 UR52, c[0x0][0xb10] ;  /* 0x00016200ff3477ac */ /* 0x000e620008000c00 */
[----:B------:R-:W1:Y:S01]  /*6550*/  LDCU UR47, c[0x0][0x374] ;  /* 0x00006e80ff2f77ac */ /* 0x000e620008000800 */
[----:B------:R-:W-:Y:S01]  /*6560*/  UIADD3 UR60, UPT, UPT, UR44, 0x400, URZ ;  /* 0x000004002c3c7890 */ /* 0x000fe2000fffe0ff */
[----:B--2-4-:R-:W-:-:S11]  /*6570*/  IMAD.IADD R37, R0, 0x1, R37 ;  /* 0x0000000100257824 */ /* 0x014fd600078e0225 */
.L_x_142:
[----:B------:R-:W-:Y:S02]  /*6580*/  LEA R3, R80, UR44, 0x3 ;  /* 0x0000002c50037c11 */ /* 0x000fe4000f8e18ff */
[----:B------:R-:W-:Y:S02]  /*6590*/  SHF.L.U32 R0, R84, 0x1f, RZ ;  /* 0x0000001f54007819 */ /* 0x000fe400000006ff */
[----:B-1----:R-:W-:Y:S02]  /*65a0*/  LEA R4, R80, UR44, 0x4 ;  /* 0x0000002c50047c11 */ /* 0x002fe4000f8e20ff */
[----:B------:R-:W2:Y:S02]  /*65b0*/  SYNCS.PHASECHK.TRANS64.TRYWAIT P0, [R3+URZ+0x250], R0 ;  /* 0x00025000030075a7 */ /* 0x000ea400080011ff */
[----:B--2---:R-:W-:Y:S05]  /*65c0*/  @!P0 BRA `(.L_x_117) ;  /* 0x0000003c00408947 */ /* 0x004fea0003800000 */
.L_x_238:
[----:B------:R-:W4:Y:S01]  /*65d0*/  LDS.128 R4, [R4+0x2e0] ;  /* 0x0002e00004047984 */ /* 0x000f220000000c00 */
[----:B------:R-:W-:Y:S01]  /*65e0*/  UISETP.GE.AND UP0, UPT, UR42, 0x1, UPT ;  /* 0x000000012a00788c */ /* 0x000fe2000bf06270 */
[----:B------:R-:W-:Y:S01]  /*65f0*/  @!PT LDS RZ, [RZ] ;  /* 0x00000000fffff984 */ /* 0x000fe20000000800 */
[----:B------:R-:W-:Y:S01]  /*6600*/  @!PT LDS RZ, [RZ] ;  /* 0x00000000fffff984 */ /* 0x000fe20000000800 */
[----:B------:R-:W-:Y:S01]  /*6610*/  @!PT LDS RZ, [RZ] ;  /* 0x00000000fffff984 */ /* 0x000fe20000000800 */
[----:B------:R-:W-:Y:S01]  /*6620*/  @!PT LDS RZ, [RZ] ;  /* 0x00000000fffff984 */ /* 0x000fe20000000800 */
[----:B------:R1:W-:Y:S06]  /*6630*/  MEMBAR.ALL.CTA ;  /* 0x0000000000007992 */ /* 0x0003ec0000008000 */
[----:B-1----:R-:W1:Y:S01]  /*6640*/  FENCE.VIEW.ASYNC.S ;  /* 0x00000000000073c6 */ /* 0x002e620000000000 */
[----:B----4-:R-:W-:Y:S11]  /*6650*/  LOP3.LUT P0, RZ, R6, 0x1, RZ, 0xc0, !PT ;  /* 0x0000000106ff7812 */ /* 0x010ff6000780c0ff */
[----:B------:R-:W-:Y:S02]  /*6660*/  @!UPT UIADD3 URZ, UPT, UPT, URZ, URZ, URZ ;  /* 0x000000fffffff290 */ /* 0x000fe4000fffe0ff */
[----:B-1----:R-:W-:Y:S01]  /*6670*/  VOTEU.ANY UP1, P0 ;  /* 0x0000000000ff7886 */ /* 0x002fe20000020100 */
[----:B------:R-:W-:Y:S01]  /*6680*/  PLOP3.LUT P0, PT, PT, PT, UP1, 0x80, 0x8 ;  /* 0x000000000008781c */ /* 0x000fe20003f0f018 */
[----:B------:R-:W-:Y:S11]  /*6690*/  UP2UR UR46, UPR, URZ, 0x2 ;  /* 0x00000002ff2e7883 */ /* 0x000ff60008000000 */
[----:B------:R-:W-:Y:S01]  /*66a0*/  @!UPT UIADD3 URZ, UPT, UPT, URZ, URZ, URZ ;  /* 0x000000fffffff290 */ /* 0x000fe2000fffe0ff */
        /* <DEDUP_REMOVED lines=15> */
[----:B------:R-:W-:Y:S02]  /*67a0*/  UISETP.NE.AND UP0, UPT, UR54, 0x1, UPT ;  /* 0x000000013600788c */ /* 0x000fe4000bf05270 */
[----:B------:R-:W-:Y:S02]  /*67b0*/  UIMAD.WIDE.U32 UR8, UR37, UR55, URZ ;  /* 0x00000037250872a5 */ /* 0x000fe4000f8e00ff */
[----:B------:R-:W-:Y:S02]  /*67c0*/  UIMAD.WIDE.U32 UR10, UR38, UR52, URZ ;  /* 0x00000034260a72a5 */ /* 0x000fe4000f8e00ff */
[----:B------:R-:W-:Y:S02]  /*67d0*/  UISETP.NE.AND UP1, UPT, UR43, 0x1, UPT ;  /* 0x000000012b00788c */ /* 0x000fe4000bf25270 */
[----:B------:R-:W-:Y:S01]  /*67e0*/  UISETP.NE.AND UP2, UPT, UR42, 0x1, UPT ;  /* 0x000000012a00788c */ /* 0x000fe2000bf45270 */
[----:B------:R-:W-:Y:S02]  /*67f0*/  UMOV UR4, UR5 ;  /* 0x0000000500047c82 */ /* 0x000fe40008000000 */
[----:B------:R-:W-:Y:S03]  /*6800*/  USHF.R.U32.HI UR5, URZ, UR63, UR4 ;  /* 0x0000003fff057299 */ /* 0x000fe60008011604 */
[----:B------:R-:W-:Y:S02]  /*6810*/  UMOV UR4, UR7 ;  /* 0x0000000700047c82 */ /* 0x000fe40008000000 */
[----:B------:R-:W-:Y:S02]  /*6820*/  USHF.R.U32.HI UR7, URZ, UR53, UR4 ;  /* 0x00000035ff077299 */ /* 0x000fe40008011604 */
[----:B------:R-:W-:Y:S02]  /*6830*/  USEL UR4, UR47, UR5, !UP0 ;  /* 0x000000052f047287 */ /* 0x000fe4000c000000 */
[----:B------:R-:W-:Y:S01]  /*6840*/  USEL UR7, UR58, UR7, !UP1 ;  /* 0x000000073a077287 */ /* 0x000fe2000c800000 */
[----:B------:R-:W-:Y:S01]  /*6850*/  UMOV UR5, UR9 ;  /* 0x0000000900057c82 */ /* 0x000fe20008000000 */
[----:B------:R-:W-:Y:S02]  /*6860*/  UIMAD.WIDE.U32 UR8, UR4, UR40, URZ ;  /* 0x00000028040872a5 */ /* 0x000fe4000f8e00ff */
[----:B------:R-:W-:Y:S03]  /*6870*/  USHF.R.U32.HI UR6, URZ, UR63, UR5 ;  /* 0x0000003fff067299 */ /* 0x000fe60008011605 */
[----:B------:R-:W-:Y:S01]  /*6880*/  UMOV UR5, UR11 ;  /* 0x0000000b00057c82 */ /* 0x000fe20008000000 */
[----:B------:R-:W-:Y:S02]  /*6890*/  UIMAD.WIDE.U32 UR10, UR7, UR40, URZ ;  /* 0x00000028070a72a5 */ /* 0x000fe4000f8e00ff */
[----:B------:R-:W-:Y:S02]  /*68a0*/  USHF.R.U32.HI UR12, URZ, UR53, UR5 ;  /* 0x00000035ff0c7299 */ /* 0x000fe40008011605 */
[----:B------:R-:W-:Y:S01]  /*68b0*/  USEL UR6, UR37, UR6, !UP0 ;  /* 0x0000000625067287 */ /* 0x000fe2000c000000 */
[----:B------:R-:W-:Y:S02]  /*68c0*/  UMOV UR5, UR9 ;  /* 0x0000000900057c82 */ /* 0x000fe40008000000 */
[----:B------:R-:W-:Y:S01]  /*68d0*/  UMOV UR10, UR11 ;  /* 0x0000000b000a7c82 */ /* 0x000fe20008000000 */
[----:B------:R-:W-:Y:S02]  /*68e0*/  @UP2 USHF.R.U32.HI UR4, URZ, UR41, UR5 ;  /* 0x00000029ff042299 */ /* 0x000fe40008011605 */
[----:B------:R-:W-:Y:S02]  /*68f0*/  @UP2 USHF.R.U32.HI UR7, URZ, UR41, UR10 ;  /* 0x00000029ff072299 */ /* 0x000fe4000801160a */
[----:B------:R-:W-:Y:S02]  /*6900*/  UIMAD UR4, UR42, UR4, URZ ;  /* 0x000000042a0472a4 */ /* 0x000fe4000f8e02ff */
[----:B------:R-:W-:Y:S02]  /*6910*/  UIMAD.WIDE.U32 UR10, UR6, UR40, URZ ;  /* 0x00000028060a72a5 */ /* 0x000fe4000f8e00ff */
[----:B------:R-:W-:Y:S02]  /*6920*/  USEL UR5, UR38, UR12, !UP1 ;  /* 0x0000000c26057287 */ /* 0x000fe4000c800000 */
[----:B------:R-:W-:Y:S02]  /*6930*/  UIMAD UR8, UR42, UR7, URZ ;  /* 0x000000072a0872a4 */ /* 0x000fe4000f8e02ff */
[----:B------:R-:W-:Y:S03]  /*6940*/  UISETP.GE.AND UP0, UPT, UR6, UR4, UPT ;  /* 0x000000040600728c */ /* 0x000fe6000bf06270 */
[----:B------:R-:W-:Y:S01]  /*6950*/  UMOV UR4, UR11 ;  /* 0x0000000b00047c82 */ /* 0x000fe20008000000 */
[----:B------:R-:W-:Y:S02]  /*6960*/  UISETP.GE.OR UP0, UPT, UR5, UR8, UP0 ;  /* 0x000000080500728c */ /* 0x000fe40008706670 */
[----:B------:R-:W-:Y:S02]  /*6970*/  USHF.R.U32.HI UR4, URZ, UR41, UR4 ;  /* 0x00000029ff047299 */ /* 0x000fe40008011604 */
[----:B------:R-:W-:Y:S02]  /*6980*/  UIMAD.WIDE.U32 UR8, UR5, UR40, URZ ;  /* 0x00000028050872a5 */ /* 0x000fe4000f8e00ff */
[----:B------:R-:W-:Y:S02]  /*6990*/  USEL UR11, UR6, UR4, !UP2 ;  /* 0x00000004060b7287 */ /* 0x000fe4000d000000 */
[----:B------:R-:W-:Y:S02]  /*69a0*/  UIADD3 UR8, UPT, UPT, -UR5, URZ, URZ ;  /* 0x000000ff05087290 */ /* 0x000fe4000fffe1ff */
[----:B------:R-:W-:Y:S01]  /*69b0*/  UIADD3 UR10, UPT, UPT, -UR11, URZ, URZ ;  /* 0x000000ff0b0a7290 */ /* 0x000fe2000fffe1ff */
[----:B------:R-:W-:Y:S01]  /*69c0*/  @!UP0 UMOV UR4, UR9 ;  /* 0x0000000900048c82 */ /* 0x000fe20008000000 */
[----:B------:R-:W-:Y:S02]  /*69d0*/  UIADD3 UR9, UPT, UPT, -UR6, URZ, URZ ;  /* 0x000000ff06097290 */ /* 0x000fe4000fffe1ff */
[----:B------:R-:W-:Y:S02]  /*69e0*/  @!UP0 USHF.R.U32.HI UR4, URZ, UR41, UR4 ;  /* 0x00000029ff048299 */ /* 0x000fe40008011604 */
[----:B------:R-:W-:Y:S02]  /*69f0*/  UIMAD UR10, UR42, UR10, UR6 ;  /* 0x0000000a2a0a72a4 */ /* 0x000fe4000f8e0206 */
[----:B------:R-:W-:Y:S04]  /*6a00*/  @!UP0 USEL UR4, UR5, UR4, !UP2 ;  /* 0x0000000405048287 */ /* 0x000fe8000d000000 */
[----:B------:R-:W-:Y:S02]  /*6a10*/  @!UP0 UIMAD UR10, UR7, UR10, UR4 ;  /* 0x0000000a070a82a4 */ /* 0x000fe4000f8e0204 */
[----:B------:R-:W-:Y:S02]  /*6a20*/  @!UP0 UIADD3 UR11, UPT, UPT, UR11, -UR4, URZ ;  /* 0x800000040b0b8290 */ /* 0x000fe4000fffe0ff */
[----:B------:R-:W-:Y:S02]  /*6a30*/  UIMAD UR7, UR43, UR8, UR38 ;  /* 0x000000082b0772a4 */ /* 0x000fe4000f8e0226 */
[----:B------:R-:W-:Y:S02]  /*6a40*/  @!UP0 UIMAD UR6, UR11, UR42, UR5 ;  /* 0x0000002a0b0682a4 */ /* 0x000fe4000f8e0205 */
[----:B------:R-:W-:Y:S01]  /*6a50*/  UIMAD UR4, UR54, UR9, UR37 ;  /* 0x00000009360472a4 */ /* 0x000fe2000f8e0225 */
[----:B------:R-:W-:Y:S02]  /*6a60*/  @!UP0 UMOV UR5, UR10 ;  /* 0x0000000a00058c82 */ /* 0x000fe40008000000 */
[----:B------:R-:W-:Y:S02]  /*6a70*/  UIMAD UR38, UR5, UR43, UR7 ;  /* 0x0000002b052672a4 */ /* 0x000fe4000f8e0207 */
[----:B------:R-:W-:Y:S11]  /*6a80*/  UIMAD UR37, UR6, UR54, UR4 ;  /* 0x00000036062572a4 */ /* 0x000ff6000f8e0204 */
[----:B------:R-:W-:Y:S01]  /*6a90*/  @!UPT UIADD3 URZ, UPT, UPT, URZ, URZ, URZ ;  /* 0x000000fffffff290 */ /* 0x000fe2000fffe0ff */
.L_x_118:
[----:B------:R-:W-:Y:S01]  /*6aa0*/  UISETP.NE.AND UP0, UPT, UR39, 0x1, UPT ;  /* 0x000000012700788c */ /* 0x000fe2000bf05270 */
[----:B------:R-:W-:Y:S01]  /*6ab0*/  IADD3 R80, PT, PT, R80, 0x1, RZ ;  /* 0x0000000150507810 */ /* 0x000fe20007ffe0ff */
[----:B------:R-:W-:Y:S02]  /*6ac0*/  USHF.L.U32 UR50, UR16, 0x6, URZ ;  /* 0x0000000610327899 */ /* 0x000fe400080006ff */
[----:B------:R-:W-:Y:S07]  /*6ad0*/  USHF.L.U32 UR49, UR20, 0x7, URZ ;  /* 0x0000000714317899 */ /* 0x000fee00080006ff */
[----:B------:R-:W2:Y:S01]  /*6ae0*/  @!UP0 LDCU.128 UR12, c[0x0][0xb10] ;  /* 0x00016200ff0c87ac */ /* 0x000ea20008000c00 */
[----:B------:R-:W4:Y:S01]  /*6af0*/  @!UP0 LDCU UR5, c[0x0][0xb0c] ;  /* 0x00016180ff0587ac */ /* 0x000f220008000800 */
[----:B------:R-:W3:Y:S01]  /*6b00*/  @!UP0 LDCU UR10, c[0x0][0xb20] ;  /* 0x00016400ff0a87ac */ /* 0x000ee20008000800 */
[----:B--2---:R-:W-:Y:S02]  /*6b10*/  UIMAD.WIDE.U32 UR8, UR38, UR12, URZ ;  /* 0x0000000c260872a5 */ /* 0x004fe4000f8e00ff */
[----:B------:R-:W-:Y:S02]  /*6b20*/  UIMAD.WIDE.U32 UR6, UR37, UR15, URZ ;  /* 0x0000000f250672a5 */ /* 0x000fe4000f8e00ff */
[----:B------:R-:W-:Y:S03]  /*6b30*/  @!UP0 UISETP.NE.AND UP1, UPT, UR14, 0x1, UPT ;  /* 0x000000010e00888c */ /* 0x000fe6000bf25270 */
[----:B------:R-:W-:Y:S01]  /*6b40*/  @!UP0 UMOV UR4, UR9 ;  /* 0x0000000900048c82 */ /* 0x000fe20008000000 */
[----:B----4-:R-:W-:Y:S02]  /*6b50*/  @!UP0 UISETP.NE.AND UP2, UPT, UR5, 0x1, UPT ;  /* 0x000000010500888c */ /* 0x010fe4000bf45270 */
[----:B------:R-:W-:Y:S01]  /*6b60*/  @!UP0 USHF.R.U32.HI UR4, URZ, UR13, UR4 ;  /* 0x0000000dff048299 */ /* 0x000fe20008011604 */
[----:B------:R-:W-:Y:S02]  /*6b70*/  @!UP0 UMOV UR6, UR7 ;  /* 0x0000000700068c82 */ /* 0x000fe40008000000 */
[----:B---3--:R-:W-:Y:S02]  /*6b80*/  @!UP0 USHF.R.U32.HI UR6, URZ, UR10, UR6 ;  /* 0x0000000aff068299 */ /* 0x008fe40008011606 */
[----:B------:R-:W-:Y:S02]  /*6b90*/  @!UP0 USEL UR7, UR38, UR4, !UP2 ;  /* 0x0000000426078287 */ /* 0x000fe4000d000000 */
[----:B------:R-:W-:Y:S04]  /*6ba0*/  @!UP0 USEL UR6, UR37, UR6, !UP1 ;  /* 0x0000000625068287 */ /* 0x000fe8000c800000 */
[----:B------:R-:W-:Y:S02]  /*6bb0*/  @!UP0 UIADD3 UR4, UPT, UPT, -UR7, UR6, URZ ;  /* 0x0000000607048290 */ /* 0x000fe4000fffe1ff */
[----:B------:R-:W-:Y:S02]  /*6bc0*/  @!UP0 UIADD3 UR6, UPT, UPT, UR7, -UR6, URZ ;  /* 0x8000000607068290 */ /* 0x000fe4000fffe0ff */
[----:B------:R-:W-:Y:S02]  /*6bd0*/  @!UP0 UIMAD UR38, UR4, UR5, UR38 ;  /* 0x00000005042682a4 */ /* 0x000fe4000f8e0226 */
[----:B------:R-:W-:Y:S02]  /*6be0*/  @!UP0 UIMAD UR37, UR6, UR14, UR37 ;  /* 0x0000000e062582a4 */ /* 0x000fe4000f8e0225 */
[----:B------:R-:W-:Y:S09]  /*6bf0*/  ULOP3.LUT UP0, URZ, UR60, 0x1b0, URZ, 0xc0, !UPT ;  /* 0x000001b03cff7892 */ /* 0x000ff2000f80c0ff */
[----:B------:R-:W-:Y:S05]  /*6c00*/  BRA.U !UP0, `(.L_x_119) ;  /* 0x0000000108407547 */ /* 0x000fea000b800000 */
[----:B------:R-:W2:Y:S01]  /*6c10*/  LDCU.64 UR8, c[0x4][0x80] ;  /* 0x01001000ff0877ac */ /* 0x000ea20008000a00 */
[----:B------:R-:W-:Y:S01]  /*6c20*/  MOV R3, 0x0 ;  /* 0x0000000000037802 */ /* 0x000fe20000000f00 */
[----:B------:R-:W-:Y:S02]  /*6c30*/  HFMA2 R12, -RZ, RZ, 0, 5.9604644775390625e-08 ;  /* 0x00000001ff0c7431 */ /* 0x000fe400000001ff */
[----:B------:R-:W-:Y:S02]  /*6c40*/  IMAD.MOV.U32 R8, RZ, RZ, 0x70 ;  /* 0x00000070ff087424 */ /* 0x000fe400078e00ff */
[----:B------:R-:W-:Y:S01]  /*6c50*/  IMAD.MOV.U32 R13, RZ, RZ, RZ ;  /* 0x000000ffff0d7224 */ /* 0x000fe200078e00ff */
[----:B------:R-:W3:Y:S01]  /*6c60*/  LDCU.64 UR6, c[0x4][0x88] ;  /* 0x01001100ff0677ac */ /* 0x000ee20008000a00 */
[----:B------:R-:W4:Y:S01]  /*6c70*/  LDC.64 R2, c[0x4][R3] ;  /* 0x0100000003027b82 */ /* 0x000f220000000a00 */
[----:B------:R-:W1:Y:S01]  /*6c80*/  LDCU.64 UR4, c[0x4][0x8] ;  /* 0x01000100ff0477ac */ /* 0x000e620008000a00 */
[----:B--2---:R-:W-:Y:S01]  /*6c90*/  MOV R5, UR9 ;  /* 0x0000000900057c02 */ /* 0x004fe20008000f00 */
[----:B------:R-:W-:Y:S01]  /*6ca0*/  IMAD.U32 R4, RZ, RZ, UR8 ;  /* 0x00000008ff047e24 */ /* 0x000fe2000f8e00ff */
[----:B---3--:R-:W-:Y:S01]  /*6cb0*/  MOV R7, UR7 ;  /* 0x0000000700077c02 */ /* 0x008fe20008000f00 */
[----:B------:R-:W-:Y:S01]  /*6cc0*/  IMAD.U32 R6, RZ, RZ, UR6 ;  /* 0x00000006ff067e24 */ /* 0x000fe2000f8e00ff */
[----:B-1----:R-:W-:Y:S01]  /*6cd0*/  MOV R11, UR5 ;  /* 0x00000005000b7c02 */ /* 0x002fe20008000f00 */
[----:B------:R-:W-:Y:S02]  /*6ce0*/  IMAD.U32 R10, RZ, RZ, UR4 ;  /* 0x00000004ff0a7e24 */ /* 0x000fe4000f8e00ff */
[----:B------:R-:W-:Y:S07]  /*6cf0*/  LEPC R20, `(.L_x_119) ;  /* 0x000000001014794e */ /* 0x000fee0000000000 */
[----:B----45:R-:W-:Y:S05]  /*6d00*/  CALL.ABS.NOINC R2 ;  /* 0x0000000002007343 */ /* 0x030fea0003c00000 */
.L_x_119:
[----:B------:R-:W-:Y:S01]  /*6d10*/  LOP3.LUT P0, RZ, R87, 0x1b0, RZ, 0xc0, !PT ;  /* 0x000001b057ff7812 */ /* 0x000fe2000780c0ff */
[----:B------:R-:W-:Y:S11]  /*6d20*/  BSSY.RECONVERGENT B6, `(.L_x_120) ;  /* 0x0000013000067945 */ /* 0x000ff60003800200 */
[----:B------:R-:W-:Y:S01]  /*6d30*/  @!UPT UIADD3 URZ, UPT, UPT, URZ, URZ, URZ ;  /* 0x000000fffffff290 */ /* 0x000fe2000fffe0ff */
[----:B------:R-:W-:Y:S05]  /*6d40*/  @!P0 BRA `(.L_x_121) ;  /* 0x0000000000408947 */ /* 0x000fea0003800000 */
        /* <DEDUP_REMOVED lines=16> */
.L_x_121:
[----:B------:R-:W-:Y:S05]  /*6e50*/  BSYNC.RECONVERGENT B6 ;  /* 0x0000000000067941 */ /* 0x000fea0003800200 */
.L_x_120:
[----:B------:R-:W-:Y:S02]  /*6e60*/  ISETP.NE.U32.AND P0, PT, RZ, UR56, PT ;  /* 0x00000038ff007c0c */ /* 0x000fe4000bf05070 */
[C---:B------:R-:W-:Y:S02]  /*6e70*/  ISETP.NE.U32.AND P4, PT, R76.reuse, RZ, PT ;  /* 0x000000ff4c00720c */ /* 0x040fe40003f85070 */
[----:B------:R-:W-:Y:S02]  /*6e80*/  ISETP.NE.U32.AND P1, PT, R76, RZ, PT ;  /* 0x000000ff4c00720c */ /* 0x000fe40003f25070 */
[----:B------:R-:W-:Y:S02]  /*6e90*/  ISETP.NE.AND.EX P0, PT, RZ, UR57, PT, P0 ;  /* 0x00000039ff007c0c */ /* 0x000fe4000bf05300 */
[C---:B------:R-:W-:Y:S02]  /*6ea0*/  ISETP.NE.AND.EX P4, PT, R77.reuse, RZ, PT, P4 ;  /* 0x000000ff4d00720c */ /* 0x040fe40003f85340 */
[----:B------:R-:W-:Y:S02]  /*6eb0*/  ISETP.NE.AND.EX P1, PT, R77, RZ, P0, P1 ;  /* 0x000000ff4d00720c */ /* 0x000fe40000725310 */
[----:B------:R-:W-:Y:S02]  /*6ec0*/  ISETP.NE.U32.AND P5, PT, R72, RZ, PT ;  /* 0x000000ff4800720c */ /* 0x000fe40003fa5070 */
[----:B------:R-:W-:Y:S02]  /*6ed0*/  ISETP.NE.U32.AND P2, PT, RZ, UR56, PT ;  /* 0x00000038ff007c0c */ /* 0x000fe4000bf45070 */
[----:B------:R-:W-:Y:S02]  /*6ee0*/  PLOP3.LUT P0, PT, PT, PT, PT, 0x8, 0x80 ;  /* 0x000000000080781c */ /* 0x000fe40003f0e170 */
[----:B------:R-:W-:Y:S02]  /*6ef0*/  ISETP.NE.AND.EX P5, PT, R73, RZ, PT, P5 ;  /* 0x000000ff4900720c */ /* 0x000fe40003fa5350 */
[----:B------:R-:W-:Y:S03]  /*6f00*/  ISETP.NE.AND.EX P2, PT, RZ, UR57, PT, P2 ;  /* 0x00000039ff007c0c */ /* 0x000fe6000bf45320 */
[----:B------:R-:W-:Y:S01]  /*6f10*/  @!P1 PLOP3.LUT P0, PT, P4, PT, PT, 0x80, 0x8 ;  /* 0x000000000008981c */ /* 0x000fe2000270f070 */
[----:B------:R-:W-:Y:S01]  /*6f20*/  @!UPT UIADD3 URZ, UPT, UPT, URZ, URZ, URZ ;  /* 0x000000fffffff290 */ /* 0x000fe2000fffe0ff */
[----:B------:R-:W-:Y:S11]  /*6f30*/  @!P4 BRA `(.L_x_122) ;  /* 0x000000000030c947 */ /* 0x000ff60003800000 */
        /* <DEDUP_REMOVED lines=12> */
.L_x_122:
[----:B------:R-:W-:Y:S05]  /*7000*/  @!P5 BRA `(.L_x_123) ;  /* 0x000000000024d947 */ /* 0x000fea0003800000 */
[----:B------:R-:W-:Y:S01]  /*7010*/  ISETP.NE.U32.AND P3, PT, R70, RZ, PT ;  /* 0x000000ff4600720c */ /* 0x000fe20003f65070 */
[----:B------:R-:W2:Y:S03]  /*7020*/  LDCU.64 UR4, c[0x0][0x358] ;  /* 0x00006b00ff0477ac */ /* 0x000ea60008000a00 */
[----:B------:R-:W-:Y:S11]  /*7030*/  ISETP.NE.AND.EX P3, PT, R71, RZ, PT, P3 ;  /* 0x000000ff4700720c */ /* 0x000ff60003f65330 */
[----:B------:R-:W-:Y:S02]  /*7040*/  @!UPT UIADD3 URZ, UPT, UPT, URZ, URZ, URZ ;  /* 0x000000fffffff290 */ /* 0x000fe4000fffe0ff */
[----:B------:R-:W4:Y:S01]  /*7050*/  @P3 LDC.64 R2, c[0x0][0x8a8] ;  /* 0x00022a00ff023b82 */ /* 0x000f220000000a00 */
[----:B-1----:R-:W-:Y:S04]  /*7060*/  @P3 IMAD R0, R72, UR36, RZ ;  /* 0x0000002448003c24 */ /* 0x002fe8000f8e02ff */
[----:B----4-:R-:W-:Y:S05]  /*7070*/  @P3 IMAD.WIDE R2, R0, 0x4, R2 ;  /* 0x0000000400023825 */ /* 0x010fea00078e0202 */
[----:B--2--5:R2:W5:Y:S02]  /*7080*/  @P3 LDG.E R38, desc[UR4][R2.64] ;  /* 0x0000000402263981 */ /* 0x024564000c1e1900 */
[----:B--2---:R-:W4:Y:S02]  /*7090*/  @!P3 LDC R38, c[0x0][0x8a0] ;  /* 0x00022800ff26bb82 */ /* 0x004f240000000800 */
.L_x_123:
[----:B---3-5:R-:W-:Y:S01]  /*70a0*/  ISETP.NE.AND P3, PT, R40, RZ, PT ;  /* 0x000000ff2800720c */ /* 0x028fe20003f65270 */
[----:B------:R-:W-:Y:S01]  /*70b0*/  BSSY B1, `(.L_x_124) ;  /* 0x0000041000017945 */ /* 0x000fe20003800000 */
[----:B------:R-:W-:Y:S01]  /*70c0*/  SEL R6, RZ, 0xffffffff, P2 ;  /* 0xffffffffff067807 */ /* 0x000fe20001000000 */
[----:B------:R-:W-:Y:S01]  /*70d0*/  IMAD.MOV.U32 R56, RZ, RZ, 0x1 ;  /* 0x00000001ff387424 */ /* 0x000fe200078e00ff */
[----:B------:R-:W-:Y:S02]  /*70e0*/  LOP3.LUT P2, RZ, R78, 0xff, RZ, 0xc0, !PT ;  /* 0x000000ff4eff7812 */ /* 0x000fe4000784c0ff */
[----:B------:R-:W-:Y:S02]  /*70f0*/  CS2R R46, SRZ ;  /* 0x00000000002e7805 */ /* 0x000fe4000001ff00 */
[----:B-1----:R-:W-:Y:S02]  /*7100*/  @!P1 SEL R0, RZ, 0xffffffff, P3 ;  /* 0xffffffffff009807 */ /* 0x002fe40001800000 */
[----:B------:R-:W-:Y:S02]  /*7110*/  CS2R R44, SRZ ;  /* 0x00000000002c7805 */ /* 0x000fe4000001ff00 */
[----:B------:R-:W-:Y:S02]  /*7120*/  LEA R3, R83, UR44, 0x3 ;  /* 0x0000002c53037c11 */ /* 0x000fe4000f8e18ff */
[----:B------:R-:W-:Y:S02]  /*7130*/  CS2R R50, SRZ ;  /* 0x0000000000327805 */ /* 0x000fe4000001ff00 */
[----:B------:R-:W-:Y:S02]  /*7140*/  @P0 SEL R0, R6, R0, !P2 ;  /* 0x0000000006000207 */ /* 0x000fe40005000000 */
[----:B------:R-:W-:Y:S02]  /*7150*/  CS2R R48, SRZ ;  /* 0x0000000000307805 */ /* 0x000fe4000001ff00 */
[----:B------:R-:W-:Y:S02]  /*7160*/  LEA R43, R36, UR44, 0x3 ;  /* 0x0000002c242b7c11 */ /* 0x000fe4000f8e18ff */
[----:B------:R-:W-:Y:S02]  /*7170*/  @!P1 LOP3.LUT R0, R0, 0x1, RZ, 0xc0, !PT ;  /* 0x0000000100009812 */ /* 0x000fe400078ec0ff */
[----:B------:R-:W-:Y:S02]  /*7180*/  SHF.L.U32 R4, R85, 0x1f, RZ ;  /* 0x0000001f55047819 */ /* 0x000fe400000006ff */
[----:B------:R-:W-:Y:S02]  /*7190*/  ISETP.NE.U32.OR P6, PT, R0, 0x1, P1 ;  /* 0x000000010000780c */ /* 0x000fe40000fc5470 */
[----:B------:R-:W-:Y:S02]  /*71a0*/  LEA.HI R39, R36, R36, RZ, 0x1 ;  /* 0x0000002424277211 */ /* 0x000fe400078f08ff */
[----:B------:R-:W-:Y:S02]  /*71b0*/  SEL R5, RZ, 0xffffffff, P3 ;  /* 0xffffffffff057807 */ /* 0x000fe40001800000 */
[----:B------:R-:W-:Y:S02]  /*71c0*/  P2R R2, PR, RZ, 0x40 ;  /* 0x00000040ff027803 */ /* 0x000fe40000000000 */
[----:B------:R-:W-:Y:S04]  /*71d0*/  @P4 SEL R5, R6, R5, !P2 ;  /* 0x0000000506054207 */ /* 0x000fe80005000000 */
[----:B------:R-:W-:Y:S02]  /*71e0*/  LOP3.LUT R5, R5, 0x1, RZ, 0xc0, !PT ;  /* 0x0000000105057812 */ /* 0x000fe400078ec0ff */
[----:B------:R-:W-:Y:S02]  /*71f0*/  @P6 SHF.L.U32 R0, R82, 0x1f, RZ ;  /* 0x0000001f52006819 */ /* 0x000fe400000006ff */
[----:B------:R-:W-:Y:S02]  /*7200*/  ISETP.NE.U32.AND P5, PT, R5, 0x1, PT ;  /* 0x000000010500780c */ /* 0x000fe40003fa5070 */
[----:B------:R1:W2:Y:S02]  /*7210*/  @P6 SYNCS.PHASECHK.TRANS64.TRYWAIT P1, [R3+URZ+0x220], R0 ;  /* 0x00022000030065a7 */ /* 0x0002a400080211ff */
[----:B------:R-:W-:Y:S01]  /*7220*/  P2R R57, PR, RZ, 0x20 ;  /* 0x00000020ff397803 */ /* 0x000fe20000000000 */
[----:B------:R3:W3:Y:S01]  /*7230*/  SYNCS.PHASECHK.TRANS64.TRYWAIT P0, [R43+URZ+0x270], R4 ;  /* 0x000270042b0075a7 */ /* 0x0006e200080011ff */
[C---:B-1----:R-:W-:Y:S01]  /*7240*/  IMAD.SHL.U32 R0, R39.reuse, 0x40, RZ ;  /* 0x0000004027007824 */ /* 0x042fe200078e00ff */
[----:B------:R-:W-:Y:S04]  /*7250*/  LOP3.LUT R39, R39, 0xffe, RZ, 0xc0, !PT ;  /* 0x00000ffe27277812 */ /* 0x000fe800078ec0ff */
[----:B------:R-:W-:Y:S01]  /*7260*/  LOP3.LUT R0, R0, 0xffffff80, RZ, 0xc0, !PT ;  /* 0xffffff8000007812 */ /* 0x000fe200078ec0ff */
[----:B------:R-:W-:Y:S04]  /*7270*/  IMAD.IADD R39, R36, 0x1, -R39 ;  /* 0x0000000124277824 */ /* 0x000fe800078e0a27 */
[----:B------:R-:W-:Y:S04]  /*7280*/  IMAD.IADD R0, R37, 0x1, R0 ;  /* 0x0000000125007824 */ /* 0x000fe800078e0200 */
[----:B------:R-:W-:Y:S01]  /*7290*/  IMAD R39, R39, 0x100000, R0 ;  /* 0x0010000027277824 */ /* 0x000fe200078e0200 */
[----:B--2---:R-:W-:Y:S01]  /*72a0*/  @P6 SEL R56, RZ, 0x1, !P1 ;  /* 0x00000001ff386807 */ /* 0x004fe20004800000 */
[----:B------:R-:W-:Y:S06]  /*72b0*/  @!P6 BRA `(.L_x_125) ;  /* 0x000000000080e947 */ /* 0x000fec0003800000 */
[----:B------:R-:W-:Y:S01]  /*72c0*/  @P5 IMAD R6, R83, 0x1000, R69 ;  /* 0x0000100053065824 */ /* 0x000fe200078e0245 */
[----:B------:R-:W-:Y:S01]  /*72d0*/  ISETP.NE.AND P1, PT, R56, RZ, PT ;  /* 0x000000ff3800720c */ /* 0x000fe20003f25270 */
[----:B------:R-:W-:Y:S01]  /*72e0*/  BSSY B0, `(.L_x_126) ;  /* 0x000000b000007945 */ /* 0x000fe20003800000 */
[----:B------:R-:W-:Y:S01]  /*72f0*/  CS2R R50, SRZ ;  /* 0x0000000000327805 */ /* 0x000fe2000001ff00 */
[----:B------:R-:W-:Y:S01]  /*7300*/  @P5 VIADD R5, R6, UR44 ;  /* 0x0000002c06055c36 */ /* 0x000fe20008000000 */
[----:B------:R-:W-:Y:S02]  /*7310*/  CS2R R48, SRZ ;  /* 0x0000000000307805 */ /* 0x000fe4000001ff00 */
[----:B------:R-:W-:Y:S02]  /*7320*/  CS2R R46, SRZ ;  /* 0x00000000002e7805 */ /* 0x000fe4000001ff00 */
[----:B------:R-:W-:Y:S01]  /*7330*/  CS2R R44, SRZ ;  /* 0x00000000002c7805 */ /* 0x000fe2000001ff00 */
[----:B------:R-:W-:Y:S04]  /*7340*/  @P5 IMAD R5, R86, -0x10, R5 ;  /* 0xfffffff056055824 */ /* 0x000fe800078e0205 */
[----:B------:R-:W-:Y:S05]  /*7350*/  @P1 BRA `(.L_x_127) ;  /* 0x00000000000c1947 */ /* 0x000fea0003800000 */
[----:B------:R-:W-:Y:S04]  /*7360*/  SHF.L.U32 R0, R82, 0x1f, RZ ;  /* 0x0000001f52007819 */ /* 0x000fe800000006ff */
[----:B------:R-:W1:Y:S02]  /*7370*/  SYNCS.PHASECHK.TRANS64.TRYWAIT P1, [R3+URZ+0x220], R0 ;  /* 0x00022000030075a7 */ /* 0x000e6400080211ff */
[----:B-1----:R-:W-:Y:S05]  /*7380*/  @!P1 BRA `(.L_x_128) ;  /* 0x0000002c00e49947 */ /* 0x002fea0003800000 */
.L_x_127:
[----:B------:R-:W-:Y:S05]  /*7390*/  BSYNC B0 ;  /* 0x0000000000007941 */ /* 0x000fea0003800000 */
.L_x_126:
[----:B------:R-:W-:Y:S01]  /*73a0*/  ISETP.NE.AND P1, PT, R57, RZ, PT ;  /* 0x000000ff3900720c */ /* 0x000fe20003f25270 */
[----:B-1----:R-:W-:Y:S02]  /*73b0*/  VIADD R3, R3, 0x230 ;  /* 0x0000023003037836 */ /* 0x002fe40000000000 */
[----:B------:R-:W-:Y:S02]  /*73c0*/  IMAD.U32 R0, RZ, RZ, UR45 ;  /* 0x0000002dff007e24 */ /* 0x000fe4000f8e00ff */
[----:B------:R-:W-:Y:S03]  /*73d0*/  VIADD R83, R83, 0x1 ;  /* 0x0000000153537836 */ /* 0x000fe60000000000 */
[----:B------:R-:W-:Y:S05]  /*73e0*/  PRMT R0, R0, 0x654, R3 ;  /* 0x0000065400007816 */ /* 0x000fea0000000003 */
[----:B------:R1:W2:Y:S04]  /*73f0*/  @P1 LDS.128 R48, [R6+UR44+0x400] ;  /* 0x0004002c06301984 */ /* 0x0002a80008000c00 */
[----:B------:R1:W1:Y:S01]  /*7400*/  @P1 LDS.128 R44, [R5+0x410] ;  /* 0x00041000052c1984 */ /* 0x0002620000000c00 */
[C---:B------:R-:W-:Y:S01]  /*7410*/  ISETP.NE.AND P1, PT, R83.reuse, 0x2, PT ;  /* 0x000000025300780c */ /* 0x040fe20003f25270 */
[----:B------:R-:W-:Y:S01]  /*7420*/  @!PT LDS RZ, [RZ] ;  /* 0x00000000fffff984 */ /* 0x000fe20000000800 */
[----:B------:R-:W-:Y:S01]  /*7430*/  @!PT LDS RZ, [RZ] ;  /* 0x00000000fffff984 */ /* 0x000fe20000000800 */
[----:B------:R-:W-:Y:S01]  /*7440*/  @!PT LDS RZ, [RZ] ;  /* 0x00000000fffff984 */ /* 0x000fe20000000800 */
[----:B------:R-:W-:Y:S01]  /*7450*/  @!PT LDS RZ, [RZ] ;  /* 0x00000000fffff984 */ /* 0x000fe20000000800 */
[----:B------:R5:W-:Y:S06]  /*7460*/  MEMBAR.ALL.CTA ;  /* 0x0000000000007992 */ /* 0x000bec0000008000 */
[----:B-----5:R-:W5:Y:S01]  /*7470*/  FENCE.VIEW.ASYNC.S ;  /* 0x00000000000073c6 */ /* 0x020f620000000000 */
[----:B------:R-:W-:Y:S01]  /*7480*/  SEL R83, R83, RZ, P1 ;  /* 0x000000ff53537207 */ /* 0x000fe20000800000 */
[----:B-----5:R5:W-:Y:S02]  /*7490*/  SYNCS.ARRIVE.TRANS64.RED.A1T0 RZ, [R0+URZ], RZ ;  /* 0x000000ff00ff79a7 */ /* 0x020be400081004ff */
[----:B-----5:R-:W-:Y:S04]  /*74a0*/  SEL R0, RZ, 0x1, P1 ;  /* 0x00000001ff007807 */ /* 0x020fe80000800000 */
[----:B--2---:R-:W-:Y:S02]  /*74b0*/  LOP3.LUT R82, R82, R0, RZ, 0x3c, !PT ;  /* 0x0000000052527212 */ /* 0x004fe400078e3cff */
.L_x_125:
[----:B------:R-:W-:Y:S05]  /*74c0*/  BSYNC B1 ;  /* 0x0000000000017941 */ /* 0x000fea0003800000 */
.L_x_124:
[----:B------:R-:W-:Y:S04]  /*74d0*/  SHF.R.U32.HI R0, RZ, 0x15, R39 ;  /* 0x00000015ff007819 */ /* 0x000fe80000011627 */
[----:B------:R-:W-:Y:S01]  /*74e0*/  LOP3.LUT P1, RZ, R0, 0x3, R79, 0x48, !PT ;  /* 0x0000000300ff7812 */ /* 0x000fe2000782484f */
[----:B------:R-:W-:Y:S01]  /*74f0*/  @!UPT UIADD3 URZ, UPT, UPT, URZ, URZ, URZ ;  /* 0x000000fffffff290 */ /* 0x000fe2000fffe0ff */
[----:B---3--:R-:W-:Y:S11]  /*7500*/  @P0 BRA `(.L_x_129) ;  /* 0x0000000000080947 */ /* 0x008ff60003800000 */
[----:B------:R-:W2:Y:S02]  /*7510*/  SYNCS.PHASECHK.TRANS64.TRYWAIT P0, [R43+URZ+0x270], R4 ;  /* 0x000270042b0075a7 */ /* 0x000ea400080011ff */
[----:B--2---:R-:W-:Y:S05]  /*7520*/  @!P0 BRA `(.L_x_130) ;  /* 0x0000002c00908947 */ /* 0x004fea0003800000 */
.L_x_129:
[----:B------:R-:W-:Y:S05]  /*7530*/  @!P1 BRA `(.L_x_131) ;  /* 0x0000000000409947 */ /* 0x000fea0003800000 */
[----:B------:R-:W1:Y:S01]  /*7540*/  LDCU.64 UR8, c[0x4][0x70] ;  /* 0x01000e00ff0877ac */ /* 0x000e620008000a00 */
[----:B------:R-:W-:Y:S01]  /*7550*/  MOV R15, 0x0 ;  /* 0x00000000000f7802 */ /* 0x000fe20000000f00 */
[----:B------:R-:W-:Y:S02]  /*7560*/  HFMA2 R12, -RZ, RZ, 0, 5.9604644775390625e-08 ;  /* 0x00000001ff0c7431 */ /* 0x000fe400000001ff */
[----:B------:R-:W-:Y:S02]  /*7570*/  IMAD.MOV.U32 R8, RZ, RZ, 0x192 ;  /* 0x00000192ff087424 */ /* 0x000fe400078e00ff */
[----:B------:R-:W-:Y:S01]  /*7580*/  IMAD.MOV.U32 R13, RZ, RZ, RZ ;  /* 0x000000ffff0d7224 */ /* 0x000fe200078e00ff */
[----:B------:R-:W3:Y:S01]  /*7590*/  LDCU.64 UR6, c[0x4][0x78] ;  /* 0x01000f00ff0677ac */ /* 0x000ee20008000a00 */
[----:B------:R-:W4:Y:S01]  /*75a0*/  LDC.64 R14, c[0x4][R15] ;  /* 0x010000000f0e7b82 */ /* 0x000f220000000a00 */
[----:B------:R-:W5:Y:S01]  /*75b0*/  LDCU.64 UR4, c[0x4][0x10] ;  /* 0x01000200ff0477ac */ /* 0x000f620008000a00 */
[----:B-1----:R-:W-:Y:S01]  /*75c0*/  MOV R5, UR9 ;  /* 0x0000000900057c02 */ /* 0x002fe20008000f00 */
[----:B--2---:R-:W-:Y:S01]  /*75d0*/  IMAD.U32 R4, RZ, RZ, UR8 ;  /* 0x00000008ff047e24 */ /* 0x004fe2000f8e00ff */
[----:B---3--:R-:W-:Y:S01]  /*75e0*/  MOV R7, UR7 ;  /* 0x0000000700077c02 */ /* 0x008fe20008000f00 */
[----:B------:R-:W-:Y:S01]  /*75f0*/  IMAD.U32 R6, RZ, RZ, UR6 ;  /* 0x00000006ff067e24 */ /* 0x000fe2000f8e00ff */
[----:B-----5:R-:W-:Y:S01]  /*7600*/  MOV R11, UR5 ;  /* 0x00000005000b7c02 */ /* 0x020fe20008000f00 */
[----:B------:R-:W-:Y:S02]  /*7610*/  IMAD.U32 R10, RZ, RZ, UR4 ;  /* 0x00000004ff0a7e24 */ /* 0x000fe4000f8e00ff */
[----:B------:R-:W-:Y:S07]  /*7620*/  LEPC R20, `(.L_x_131) ;  /* 0x000000001014794e */ /* 0x000fee0000000000 */
[----:B----4-:R-:W-:Y:S05]  /*7630*/  CALL.ABS.NOINC R14 ;  /* 0x000000000e007343 */ /* 0x010fea0003c00000 */
.L_x_131:
[----:B------:R-:W-:Y:S05]  /*7640*/  WARPSYNC.ALL ;  /* 0x0000000000007948 */ /* 0x000fea0003800000 */
[----:B------:R-:W-:Y:S01]  /*7650*/  R2UR UR4, R39 ;  /* 0x00000000270472ca */ /* 0x000fe200000e0000 */
[----:B------:R-:W-:Y:S01]  /*7660*/  BSSY.RECONVERGENT B0, `(.L_x_132) ;  /* 0x00000a0000007945 */ /* 0x000fe20003800200 */
[----:B------:R-:W-:Y:S02]  /*7670*/  ISETP.NE.AND P6, PT, R2, RZ, PT ;  /* 0x000000ff0200720c */ /* 0x000fe40003fc5270 */
[C---:B------:R-:W-:Y:S02]  /*7680*/  SHF.L.U32 R2, R48.reuse, 0x10, RZ ;  /* 0x0000001030027819 */ /* 0x040fe400000006ff */
[C---:B------:R-:W-:Y:S02]  /*7690*/  PRMT R3, R48.reuse, 0x8880, RZ ;  /* 0x0000888030037816 */ /* 0x040fe400000000ff */
[----:B------:R-:W-:Y:S02]  /*76a0*/  SHF.L.U32 R41, R48, 0x8, RZ ;  /* 0x0000000830297819 */ /* 0x000fe400000006ff */
[----:B------:R-:W-:Y:S02]  /*76b0*/  SHF.L.U32 R42, R49, 0x10, RZ ;  /* 0x00000010312a7819 */ /* 0x000fe400000006ff */
[----:B------:R-:W-:Y:S01]  /*76c0*/  ISETP.NE.AND P0, PT, R88, RZ, PT ;  /* 0x000000ff5800720c */ /* 0x000fe20003f05270 */
[----:B-12---:R-:W-:Y:S01]  /*76d0*/  LDTM.16dp32bit_t0_t15.x32 R4, tmem[UR4] ;  /* 0x00000004000479ee */ /* 0x006fe20008a80000 */
[----:B------:R-:W4:Y:S01]  /*76e0*/  LDTM.16dp32bit_t16_t31.x32 R4, tmem[UR4+0x20] ;  /* 0x00002004000479ee */ /* 0x000f220008aa0000 */
[----:B------:R-:W-:Y:S01]  /*76f0*/  SHF.R.S32.HI R42, RZ, 0x18, R42 ;  /* 0x00000018ff2a7819 */ /* 0x000fe2000001142a */
[C---:B----4-:R-:W-:Y:S01]  /*7700*/  IMAD R0, R38.reuse, R4, RZ ;  /* 0x0000000426007224 */ /* 0x050fe200078e02ff */
[----:B------:R-:W-:Y:S01]  /*7710*/  SHF.R.S32.HI R4, RZ, 0x18, R2 ;  /* 0x00000018ff047819 */ /* 0x000fe20000011402 */
[C---:B------:R-:W-:Y:S01]  /*7720*/  IMAD R2, R38.reuse, R5, RZ ;  /* 0x0000000526027224 */ /* 0x040fe200078e02ff */
[----:B------:R-:W-:Y:S01]  /*7730*/  SHF.R.S32.HI R5, RZ, 0x18, R41 ;  /* 0x00000018ff057819 */ /* 0x000fe20000011429 */
[----:B------:R-:W-:Y:S01]  /*7740*/  IMAD R0, R3, R40, R0 ;  /* 0x0000002803007224 */ /* 0x000fe200078e0200 */
[----:B------:R-:W-:Y:S01]  /*7750*/  PRMT R41, R49, 0x8880, RZ ;  /* 0x0000888031297816 */ /* 0x000fe200000000ff */
[----:B------:R-:W-:Y:S02]  /*7760*/  IMAD R3, R38, R6, RZ ;  /* 0x0000000626037224 */ /* 0x000fe400078e02ff */
[-C--:B------:R-:W-:Y:S01]  /*7770*/  IMAD R2, R4, R40.reuse, R2 ;  /* 0x0000002804027224 */ /* 0x080fe200078e0202 */
[----:B------:R-:W-:Y:S01]  /*7780*/  SHF.R.S32.HI R4, RZ, 0x18, R48 ;  /* 0x00000018ff047819 */ /* 0x000fe20000011430 */
[----:B------:R-:W-:Y:S02]  /*7790*/  IMAD R7, R38, R7, RZ ;  /* 0x0000000726077224 */ /* 0x000fe400078e02ff */
[-C--:B------:R-:W-:Y:S02]  /*77a0*/  IMAD R3, R5, R40.reuse, R3 ;  /* 0x0000002805037224 */ /* 0x080fe400078e0203 */
[----:B------:R-:W-:Y:S02]  /*77b0*/  IMAD R7, R4, R40, R7 ;  /* 0x0000002804077224 */ /* 0x000fe400078e0207 */
[C---:B------:R-:W-:Y:S02]  /*77c0*/  IMAD R6, R38.reuse, R11, RZ ;  /* 0x0000000b26067224 */ /* 0x040fe400078e02ff */
[C---:B------:R-:W-:Y:S01]  /*77d0*/  IMAD R11, R38.reuse, R16, RZ ;  /* 0x00000010260b7224 */ /* 0x040fe200078e02ff */
[----:B------:R-:W-:Y:S01]  /*77e0*/  I2IP.S8.S32.SAT R52, R7, R3, RZ ;  /* 0x0000000307347239 */ /* 0x000fe200000014ff */
[C---:B------:R-:W-:Y:S02]  /*77f0*/  IMAD R16, R38.reuse, R21, RZ ;  /* 0x0000001526107224 */ /* 0x040fe400078e02ff */
[----:B------:R-:W-:Y:S01]  /*7800*/  IMAD R21, R38, R26, RZ ;  /* 0x0000001a26157224 */ /* 0x000fe200078e02ff */
[----:B------:R-:W-:Y:S01]  /*7810*/  I2IP.S8.S32.SAT R52, R2, R0, R52 ;  /* 0x0000000002347239 */ /* 0x000fe20000001434 */
[C---:B------:R-:W-:Y:S01]  /*7820*/  IMAD R26, R38.reuse, R31, RZ ;  /* 0x0000001f261a7224 */ /* 0x040fe200078e02ff */
[----:B------:R-:W-:Y:S01]  /*7830*/  SHF.R.S32.HI R2, RZ, 0x18, R49 ;  /* 0x00000018ff027819 */ /* 0x000fe20000011431 */
[C---:B------:R-:W-:Y:S02]  /*7840*/  IMAD R3, R38.reuse, R8, RZ ;  /* 0x0000000826037224 */ /* 0x040fe400078e02ff */
[----:B------:R-:W-:Y:S02]  /*7850*/  IMAD.SHL.U32 R31, R49, 0x100, RZ ;  /* 0x00000100311f7824 */ /* 0x000fe400078e00ff */
[C---:B------:R-:W-:Y:S02]  /*7860*/  IMAD R8, R38.reuse, R13, RZ ;  /* 0x0000000d26087224 */ /* 0x040fe400078e02ff */
[C---:B------:R-:W-:Y:S01]  /*7870*/  IMAD R13, R38.reuse, R18, RZ ;  /* 0x00000012260d7224 */ /* 0x040fe200078e02ff */
[----:B------:R-:W-:Y:S01]  /*7880*/  SHF.R.S32.HI R0, RZ, 0x18, R31 ;  /* 0x00000018ff007819 */ /* 0x000fe2000001141f */
[----:B------:R-:W-:Y:S01]  /*7890*/  IMAD R18, R38, R23, RZ ;  /* 0x0000001726127224 */ /* 0x000fe200078e02ff */
[----:B------:R-:W-:Y:S01]  /*78a0*/  SHF.L.U32 R31, R50, 0x10, RZ ;  /* 0x00000010321f7819 */ /* 0x000fe200000006ff */
[C---:B------:R-:W-:Y:S02]  /*78b0*/  IMAD R4, R38.reuse, R9, RZ ;  /* 0x0000000926047224 */ /* 0x040fe400078e02ff */
[C---:B------:R-:W-:Y:S01]  /*78c0*/  IMAD R23, R38.reuse, R28, RZ ;  /* 0x0000001c26177224 */ /* 0x040fe200078e02ff */
[----:B------:R-:W-:Y:S01]  /*78d0*/  SHF.R.S32.HI R31, RZ, 0x18, R31 ;  /* 0x00000018ff1f7819 */ /* 0x000fe2000001141f */
[C---:B------:R-:W-:Y:S02]  /*78e0*/  IMAD R7, R38.reuse, R12, RZ ;  /* 0x0000000c26077224 */ /* 0x040fe400078e02ff */
[----:B------:R-:W-:Y:S01]  /*78f0*/  IMAD R28, R38, R33, RZ ;  /* 0x00000021261c7224 */ /* 0x000fe200078e02ff */
[----:B------:R-:W-:Y:S01]  /*7900*/  PRMT R33, R50, 0x8880, RZ ;  /* 0x0000888032217816 */ /* 0x000fe200000000ff */
[----:B------:R-:W-:Y:S02]  /*7910*/  IMAD R3, R41, R40, R3 ;  /* 0x0000002829037224 */ /* 0x000fe400078e0203 */
[C---:B------:R-:W-:Y:S02]  /*7920*/  IMAD R12, R38.reuse, R17, RZ ;  /* 0x00000011260c7224 */ /* 0x040fe400078e02ff */
[C---:B------:R-:W-:Y:S02]  /*7930*/  IMAD R5, R38.reuse, R10, RZ ;  /* 0x0000000a26057224 */ /* 0x040fe400078e02ff */
[----:B------:R-:W-:Y:S02]  /*7940*/  IMAD R17, R38, R22, RZ ;  /* 0x0000001626117224 */ /* 0x000fe400078e02ff */
[----:B------:R-:W-:Y:S02]  /*7950*/  IMAD R4, R42, R40, R4 ;  /* 0x000000282a047224 */ /* 0x000fe400078e0204 */
[C---:B------:R-:W-:Y:S02]  /*7960*/  IMAD R22, R38.reuse, R27, RZ ;  /* 0x0000001b26167224 */ /* 0x040fe400078e02ff */
[----:B------:R-:W-:Y:S01]  /*7970*/  IMAD R27, R38, R32, RZ ;  /* 0x00000020261b7224 */ /* 0x000fe200078e02ff */
[----:B------:R-:W-:Y:S01]  /*7980*/  SHF.L.U32 R32, R50, 0x8, RZ ;  /* 0x0000000832207819 */ /* 0x000fe200000006ff */
[-C--:B------:R-:W-:Y:S02]  /*7990*/  IMAD R5, R0, R40.reuse, R5 ;  /* 0x0000002800057224 */ /* 0x080fe400078e0205 */
[----:B------:R-:W-:Y:S01]  /*79a0*/  IMAD.MOV.U32 R0, RZ, RZ, R33 ;  /* 0x000000ffff007224 */ /* 0x000fe200078e0021 */
[----:B------:R-:W-:Y:S01]  /*79b0*/  SHF.R.S32.HI R32, RZ, 0x18, R32 ;  /* 0x00000018ff207819 */ /* 0x000fe20000011420 */
[-C--:B------:R-:W-:Y:S01]  /*79c0*/  IMAD R6, R2, R40.reuse, R6 ;  /* 0x0000002802067224 */ /* 0x080fe200078e0206 */
[----:B------:R-:W-:Y:S01]  /*79d0*/  SHF.R.S32.HI R2, RZ, 0x18, R50 ;  /* 0x00000018ff027819 */ /* 0x000fe20000011432 */
[----:B------:R-:W-:Y:S01]  /*79e0*/  IMAD R7, R0, R40, R7 ;  /* 0x0000002800077224 */ /* 0x000fe200078e0207 */
[----:B------:R-:W-:Y:S01]  /*79f0*/  PRMT R0, R51, 0x8880, RZ ;  /* 0x0000888033007816 */ /* 0x000fe200000000ff */
[----:B------:R-:W-:Y:S01]  /*7a00*/  IMAD R9, R38, R14, RZ ;  /* 0x0000000e26097224 */ /* 0x000fe200078e02ff */
[----:B------:R-:W-:Y:S01]  /*7a10*/  I2IP.S8.S32.SAT R6, R6, R5, RZ ;  /* 0x0000000506067239 */ /* 0x000fe200000014ff */
[-C--:B------:R-:W-:Y:S01]  /*7a20*/  IMAD R8, R31, R40.reuse, R8 ;  /* 0x000000281f087224 */ /* 0x080fe200078e0208 */
[C---:B------:R-:W-:Y:S01]  /*7a30*/  SHF.L.U32 R31, R51.reuse, 0x8, RZ ;  /* 0x00000008331f7819 */ /* 0x040fe200000006ff */
[----:B------:R-:W-:Y:S01]  /*7a40*/  IMAD R10, R38, R15, RZ ;  /* 0x0000000f260a7224 */ /* 0x000fe200078e02ff */
[----:B------:R-:W-:Y:S01]  /*7a50*/  I2IP.S8.S32.SAT R53, R4, R3, R6 ;  /* 0x0000000304357239 */ /* 0x000fe20000001406 */
[-C--:B------:R-:W-:Y:S01]  /*7a60*/  IMAD R9, R32, R40.reuse, R9 ;  /* 0x0000002820097224 */ /* 0x080fe200078e0209 */
[----:B------:R-:W-:Y:S01]  /*7a70*/  SHF.R.S32.HI R5, RZ, 0x18, R31 ;  /* 0x00000018ff057819 */ /* 0x000fe2000001141f */
[-C--:B------:R-:W-:Y:S01]  /*7a80*/  IMAD R10, R2, R40.reuse, R10 ;  /* 0x00000028020a7224 */ /* 0x080fe200078e020a */
[----:B------:R-:W-:Y:S01]  /*7a90*/  SHF.L.U32 R2, R51, 0x10, RZ ;  /* 0x0000001033027819 */ /* 0x000fe200000006ff */
[----:B------:R-:W-:Y:S01]  /*7aa0*/  IMAD R11, R0, R40, R11 ;  /* 0x00000028000b7224 */ /* 0x000fe200078e020b */
[----:B------:R-:W-:Y:S01]  /*7ab0*/  SHF.R.S32.HI R0, RZ, 0x18, R51 ;  /* 0x00000018ff007819 */ /* 0x000fe20000011433 */
[C---:B------:R-:W-:Y:S01]  /*7ac0*/  IMAD R15, R38.reuse, R20, RZ ;  /* 0x00000014260f7224 */ /* 0x040fe200078e02ff */
[----:B------:R-:W-:Y:S01]  /*7ad0*/  SHF.R.S32.HI R2, RZ, 0x18, R2 ;  /* 0x00000018ff027819 */ /* 0x000fe20000011402 */
[C---:B------:R-:W-:Y:S01]  /*7ae0*/  IMAD R14, R38.reuse, R19, RZ ;  /* 0x00000013260e7224 */ /* 0x040fe200078e02ff */
[C---:B------:R-:W-:Y:S01]  /*7af0*/  SHF.L.U32 R4, R45.reuse, 0x10, RZ ;  /* 0x000000102d047819 */ /* 0x040fe200000006ff */
[----:B------:R-:W-:Y:S01]  /*7b00*/  IMAD R19, R38, R24, RZ ;  /* 0x0000001826137224 */ /* 0x000fe200078e02ff */
[----:B------:R-:W-:Y:S01]  /*7b10*/  PRMT R3, R45, 0x8880, RZ ;  /* 0x000088802d037816 */ /* 0x000fe200000000ff */
[-C--:B------:R-:W-:Y:S01]  /*7b20*/  IMAD R12, R2, R40.reuse, R12 ;  /* 0x00000028020c7224 */ /* 0x080fe200078e020c */
[----:B------:R-:W-:Y:S01]  /*7b30*/  PRMT R2, R44, 0x8880, RZ ;  /* 0x000088802c027816 */ /* 0x000fe200000000ff */
[-C--:B------:R-:W-:Y:S01]  /*7b40*/  IMAD R13, R5, R40.reuse, R13 ;  /* 0x00000028050d7224 */ /* 0x080fe200078e020d */
[----:B------:R-:W-:Y:S01]  /*7b50*/  SHF.R.S32.HI R4, RZ, 0x18, R4 ;  /* 0x00000018ff047819 */ /* 0x000fe20000011404 */
[----:B------:R-:W-:Y:S01]  /*7b60*/  IMAD R14, R0, R40, R14 ;  /* 0x00000028000e7224 */ /* 0x000fe200078e020e */
[----:B------:R-:W-:Y:S01]  /*7b70*/  MOV R0, R2 ;  /* 0x0000000200007202 */ /* 0x000fe20000000f00 */
[----:B------:R-:W-:Y:S01]  /*7b80*/  IMAD.U32 R5, R44, 0x10000, RZ ;  /* 0x000100002c057824 */ /* 0x000fe200078e00ff */
[----:B------:R-:W-:Y:S01]  /*7b90*/  I2IP.S8.S32.SAT R9, R10, R9, RZ ;  /* 0x000000090a097239 */ /* 0x000fe200000014ff */
[----:B------:R-:W-:Y:S01]  /*7ba0*/  IMAD R20, R38, R25, RZ ;  /* 0x0000001926147224 */ /* 0x000fe200078e02ff */
[----:B------:R-:W-:Y:S01]  /*7bb0*/  I2IP.S8.S32.SAT R13, R14, R13, RZ ;  /* 0x0000000d0e0d7239 */ /* 0x000fe200000014ff */
[----:B------:R-:W-:Y:S01]  /*7bc0*/  IMAD R15, R0, R40, R15 ;  /* 0x00000028000f7224 */ /* 0x000fe200078e020f */
[----:B------:R-:W-:Y:S01]  /*7bd0*/  SHF.R.S32.HI R2, RZ, 0x18, R5 ;  /* 0x00000018ff027819 */ /* 0x000fe20000011405 */
[----:B------:R-:W-:Y:S01]  /*7be0*/  IMAD R24, R38, R29, RZ ;  /* 0x0000001d26187224 */ /* 0x000fe200078e02ff */
[----:B------:R-:W-:Y:S01]  /*7bf0*/  SHF.L.U32 R0, R44, 0x8, RZ ;  /* 0x000000082c007819 */ /* 0x000fe200000006ff */
[----:B------:R-:W-:Y:S01]  /*7c00*/  IMAD R25, R38, R30, RZ ;  /* 0x0000001e26197224 */ /* 0x000fe200078e02ff */
[----:B------:R-:W-:Y:S01]  /*7c10*/  I2IP.S8.S32.SAT R54, R8, R7, R9 ;  /* 0x0000000708367239 */ /* 0x000fe20000001409 */
[----:B------:R-:W-:Y:S01]  /*7c20*/  IMAD R16, R2, R40, R16 ;  /* 0x0000002802107224 */ /* 0x000fe200078e0210 */
[----:B------:R-:W-:Y:S01]  /*7c30*/  SHF.R.S32.HI R0, RZ, 0x18, R0 ;  /* 0x00000018ff007819 */ /* 0x000fe20000011400 */
[----:B------:R-:W-:Y:S01]  /*7c40*/  IMAD R29, R38, R34, RZ ;  /* 0x00000022261d7224 */ /* 0x000fe200078e02ff */
[----:B------:R-:W-:Y:S01]  /*7c50*/  SHF.R.S32.HI R2, RZ, 0x18, R44 ;  /* 0x00000018ff027819 */ /* 0x000fe2000001142c */
[----:B------:R-:W-:Y:S01]  /*7c60*/  IMAD.SHL.U32 R5, R45, 0x100, RZ ;  /* 0x000001002d057824 */ /* 0x000fe200078e00ff */
[----:B------:R-:W-:Y:S01]  /*7c70*/  I2IP.S8.S32.SAT R55, R12, R11, R13 ;  /* 0x0000000b0c377239 */ /* 0x000fe2000000140d */
[-C--:B------:R-:W-:Y:S02]  /*7c80*/  IMAD R17, R0, R40.reuse, R17 ;  /* 0x0000002800117224 */ /* 0x080fe400078e0211 */
[-C--:B------:R-:W-:Y:S01]  /*7c90*/  IMAD R18, R2, R40.reuse, R18 ;  /* 0x0000002802127224 */ /* 0x080fe200078e0212 */
[----:B------:R-:W-:Y:S01]  /*7ca0*/  SHF.R.S32.HI R0, RZ, 0x18, R5 ;  /* 0x00000018ff007819 */ /* 0x000fe20000011405 */
[-C--:B------:R-:W-:Y:S01]  /*7cb0*/  IMAD R19, R3, R40.reuse, R19 ;  /* 0x0000002803137224 */ /* 0x080fe200078e0213 */
[----:B------:R-:W-:Y:S01]  /*7cc0*/  SHF.R.S32.HI R2, RZ, 0x18, R45 ;  /* 0x00000018ff027819 */ /* 0x000fe2000001142d */
[-C--:B------:R-:W-:Y:S01]  /*7cd0*/  IMAD R20, R4, R40.reuse, R20 ;  /* 0x0000002804147224 */ /* 0x080fe200078e0214 */
[----:B------:R-:W-:Y:S01]  /*7ce0*/  SHF.L.U32 R4, R46, 0x10, RZ ;  /* 0x000000102e047819 */ /* 0x000fe200000006ff */
[-C--:B------:R-:W-:Y:S01]  /*7cf0*/  IMAD R21, R0, R40.reuse, R21 ;  /* 0x0000002800157224 */ /* 0x080fe200078e0215 */
[C---:B------:R-:W-:Y:S01]  /*7d00*/  PRMT R0, R46.reuse, 0x8880, RZ ;  /* 0x000088802e007816 */ /* 0x040fe200000000ff */
[----:B------:R1:W-:Y:S01]  /*7d10*/  STS.128 [R69+UR44+0x2400], R52 ;  /* 0x0024003445007988 */ /* 0x0003e20008000c2c */
[----:B------:R-:W-:Y:S01]  /*7d20*/  SHF.L.U32 R3, R46, 0x8, RZ ;  /* 0x000000082e037819 */ /* 0x000fe200000006ff */
[-C--:B------:R-:W-:Y:S01]  /*7d30*/  IMAD R22, R2, R40.reuse, R22 ;  /* 0x0000002802167224 */ /* 0x080fe200078e0216 */
[----:B------:R-:W-:Y:S01]  /*7d40*/  SHF.R.S32.HI R2, RZ, 0x18, R4 ;  /* 0x00000018ff027819 */ /* 0x000fe20000011404 */
[-C--:B------:R-:W-:Y:S01]  /*7d50*/  IMAD R23, R0, R40.reuse, R23 ;  /* 0x0000002800177224 */ /* 0x080fe200078e0217 */
[----:B------:R-:W-:Y:S01]  /*7d60*/  SHF.R.S32.HI R3, RZ, 0x18, R3 ;  /* 0x00000018ff037819 */ /* 0x000fe20000011403 */
[----:B------:R-:W-:Y:S01]  /*7d70*/  IMAD R30, R38, R35, RZ ;  /* 0x00000023261e7224 */ /* 0x000fe200078e02ff */
[----:B------:R-:W-:Y:S01]  /*7d80*/  SHF.R.S32.HI R0, RZ, 0x18, R46 ;  /* 0x00000018ff007819 */ /* 0x000fe2000001142e */
[-C--:B------:R-:W-:Y:S01]  /*7d90*/  IMAD R24, R2, R40.reuse, R24 ;  /* 0x0000002802187224 */ /* 0x080fe200078e0218 */
[----:B------:R-:W-:Y:S01]  /*7da0*/  PRMT R2, R47, 0x8880, RZ ;  /* 0x000088802f027816 */ /* 0x000fe200000000ff */
[-C--:B------:R-:W-:Y:S01]  /*7db0*/  IMAD R25, R3, R40.reuse, R25 ;  /* 0x0000002803197224 */ /* 0x080fe200078e0219 */
[C---:B------:R-:W-:Y:S01]  /*7dc0*/  SHF.L.U32 R3, R47.reuse, 0x10, RZ ;  /* 0x000000102f037819 */ /* 0x040fe200000006ff */
[----:B------:R-:W-:Y:S01]  /*7dd0*/  IMAD.SHL.U32 R4, R47, 0x100, RZ ;  /* 0x000001002f047824 */ /* 0x000fe200078e00ff */
[----:B------:R-:W-:Y:S01]  /*7de0*/  SHF.R.S32.HI R5, RZ, 0x18, R47 ;  /* 0x00000018ff057819 */ /* 0x000fe2000001142f */
[-C--:B------:R-:W-:Y:S01]  /*7df0*/  IMAD R26, R0, R40.reuse, R26 ;  /* 0x00000028001a7224 */ /* 0x080fe200078e021a */
[----:B------:R-:W-:Y:S01]  /*7e00*/  SHF.R.S32.HI R3, RZ, 0x18, R3 ;  /* 0x00000018ff037819 */ /* 0x000fe20000011403 */
[-C--:B------:R-:W-:Y:S01]  /*7e10*/  IMAD R27, R2, R40.reuse, R27 ;  /* 0x00000028021b7224 */ /* 0x080fe200078e021b */
[----:B------:R-:W-:Y:S02]  /*7e20*/  SHF.R.S32.HI R4, RZ, 0x18, R4 ;  /* 0x00000018ff047819 */ /* 0x000fe40000011404 */
[----:B------:R-:W-:Y:S01]  /*7e30*/  I2IP.S8.S32.SAT R17, R18, R17, RZ ;  /* 0x0000001112117239 */ /* 0x000fe200000014ff */
[-C--:B------:R-:W-:Y:S01]  /*7e40*/  IMAD R28, R3, R40.reuse, R28 ;  /* 0x00000028031c7224 */ /* 0x080fe200078e021c */
[----:B------:R-:W-:Y:S01]  /*7e50*/  I2IP.S8.S32.SAT R21, R22, R21, RZ ;  /* 0x0000001516157239 */ /* 0x000fe200000014ff */
[-C--:B------:R-:W-:Y:S01]  /*7e60*/  IMAD R29, R4, R40.reuse, R29 ;  /* 0x00000028041d7224 */ /* 0x080fe200078e021d */
[----:B------:R-:W-:Y:S01]  /*7e70*/  I2IP.S8.S32.SAT R16, R16, R15, R17 ;  /* 0x0000000f10107239 */ /* 0x000fe20000001411 */
[----:B------:R-:W-:Y:S01]  /*7e80*/  IMAD R30, R5, R40, R30 ;  /* 0x00000028051e7224 */ /* 0x000fe200078e021e */
[----:B------:R-:W-:Y:S02]  /*7e90*/  I2IP.S8.S32.SAT R17, R20, R19, R21 ;  /* 0x0000001314117239 */ /* 0x000fe40000001415 */
[----:B------:R-:W-:Y:S02]  /*7ea0*/  I2IP.S8.S32.SAT R18, R26, R25, RZ ;  /* 0x000000191a127239 */ /* 0x000fe400000014ff */
[----:B------:R-:W-:Y:S02]  /*7eb0*/  I2IP.S8.S32.SAT R19, R30, R29, RZ ;  /* 0x0000001d1e137239 */ /* 0x000fe400000014ff */
[----:B------:R-:W-:Y:S02]  /*7ec0*/  IADD3 R2, PT, PT, R69, UR44, RZ ;  /* 0x0000002c45027c10 */ /* 0x000fe4000fffe0ff */
[----:B------:R-:W-:Y:S02]  /*7ed0*/  SHF.L.U32 R0, R81, 0x4, RZ ;  /* 0x0000000451007819 */ /* 0x000fe400000006ff */
[----:B------:R-:W-:Y:S02]  /*7ee0*/  I2IP.S8.S32.SAT R18, R24, R23, R18 ;  /* 0x0000001718127239 */ /* 0x000fe40000001412 */
[----:B------:R-:W-:Y:S02]  /*7ef0*/  I2IP.S8.S32.SAT R19, R28, R27, R19 ;  /* 0x0000001b1c137239 */ /* 0x000fe40000001413 */
[----:B------:R-:W-:Y:S02]  /*7f00*/  IADD3 R89, PT, PT, R2, R0, RZ ;  /* 0x0000000002597210 */ /* 0x000fe40007ffe0ff */
[----:B------:R-:W-:Y:S02]  /*7f10*/  LEA R3, R83, UR44, 0x3 ;  /* 0x0000002c53037c11 */ /* 0x000fe4000f8e18ff */
[----:B------:R-:W-:Y:S01]  /*7f20*/  @P6 SHF.L.U32 R4, R82, 0x1f, RZ ;  /* 0x0000001f52046819 */ /* 0x000fe200000006ff */
[----:B------:R1:W-:Y:S01]  /*7f30*/  STS.128 [R89+0x2410], R16 ;  /* 0x0024101059007388 */ /* 0x0003e20000000c00 */
[----:B------:R-:W-:Y:S01]  /*7f40*/  @!PT LDS RZ, [RZ] ;  /* 0x00000000fffff984 */ /* 0x000fe20000000800 */
[----:B------:R-:W-:Y:S01]  /*7f50*/  @!PT LDS RZ, [RZ] ;  /* 0x00000000fffff984 */ /* 0x000fe20000000800 */
[----:B------:R-:W-:Y:S01]  /*7f60*/  @!PT LDS RZ, [RZ] ;  /* 0x00000000fffff984 */ /* 0x000fe20000000800 */
[----:B------:R-:W-:Y:S01]  /*7f70*/  @!PT LDS RZ, [RZ] ;  /* 0x00000000fffff984 */ /* 0x000fe20000000800 */
[----:B------:R2:W-:Y:S07]  /*7f80*/  MEMBAR.ALL.CTA ;  /* 0x0000000000007992 */ /* 0x0005ee0000008000 */
[----:B--2---:R-:W2:Y:S02]  /*7f90*/  FENCE.VIEW.ASYNC.S ;  /* 0x00000000000073c6 */ /* 0x004ea40000000000 */
[----:B--2---:R-:W-:Y:S06]  /*7fa0*/  BAR.SYNC.DEFER_BLOCKING 0x1, 0x80 ;  /* 0x0042000000007b1d */ /* 0x004fec0000010000 */
[----:B------:R-:W-:Y:S05]  /*7fb0*/  @P0 BRA `(.L_x_133) ;  /* 0x0000000000280947 */ /* 0x000fea0003800000 */
[----:B------:R-:W2:Y:S01]  /*7fc0*/  LDCU.64 UR6, c[0x0][0x348] ;  /* 0x00006900ff0677ac */ /* 0x000ea20008000a00 */
[----:B------:R-:W-:Y:S01]  /*7fd0*/  UIADD3 UR4, UPT, UPT, UR44, 0x2400, URZ ;  /* 0x000024002c047890 */ /* 0x000fe2000fffe0ff */
[----:B------:R-:W-:Y:S05]  /*7fe0*/  UMOV UR51, UR36 ;  /* 0x0000002400337c82 */ /* 0x000fea0008000000 */
[----:B------:R-:W-:Y:S04]  /*7ff0*/  MOV R87, UR4 ;  /* 0x0000000400577c02 */ /* 0x000fe80008000f00 */
[----:B------:R-:W-:Y:S01]  /*8000*/  R2UR UR48, R87 ;  /* 0x00000000573072ca */ /* 0x000fe200000e0000 */
[----:B--2---:R-:W-:Y:S04]  /*8010*/  UIADD3 UR4, UP0, UPT, UR6, 0x680, URZ ;  /* 0x0000068006047890 */ /* 0x004fe8000ff1e0ff */
[----:B------:R-:W-:Y:S09]  /*8020*/  UIADD3.X UR5, UPT, UPT, URZ, UR7, URZ, UP0, !UPT ;  /* 0x00000007ff057290 */ /* 0x000ff200087fe4ff */
[----:B------:R2:W-:Y:S01]  /*8030*/  UTMASTG.3D [UR48], [UR4] ;  /* 0x00000030040073b5 */ /* 0x0005e20008010000 */
[----:B------:R0:W-:Y:S01]  /*8040*/  UTMACMDFLUSH ;  /* 0x00000000000079b7 */ /* 0x0001e20000000000 */
[----:B--2---:R-:W-:Y:S04]  /*8050*/  DEPBAR.LE SB0, 0x1 ;  /* 0x000080400000791a */ /* 0x004fe80000000000 */
.L_x_133:
[----:B------:R-:W-:Y:S05]  /*8060*/  BSYNC.RECONVERGENT B0 ;  /* 0x0000000000007941 */ /* 0x000fea0003800200 */
.L_x_132:
[----:B------:R-:W-:Y:S06]  /*8070*/  BAR.SYNC.DEFER_BLOCKING 0x1, 0x80 ;  /* 0x0042000000007b1d */ /* 0x000fec0000010000 */
[----:B------:R-:W2:Y:S01]  /*8080*/  @P6 SYNCS.PHASECHK.TRANS64.TRYWAIT P0, [R3+URZ+0x220], R4 ;  /* 0x00022004030065a7 */ /* 0x000ea200080011ff */
[----:B------:R-:W-:Y:S01]  /*8090*/  BSSY B1, `(.L_x_134) ;  /* 0x000001f000017945 */ /* 0x000fe20003800000 */
[----:B--2---:R-:W-:Y:S03]  /*80a0*/  @P6 SEL R56, RZ, 0x1, !P0 ;  /* 0x00000001ff386807 */ /* 0x004fe60004000000 */
[----:B------:R-:W-:Y:S05]  /*80b0*/  @!P6 BRA `(.L_x_135) ;  /* 0x000000000070e947 */ /* 0x000fea0003800000 */
[----:B------:R-:W-:Y:S01]  /*80c0*/  ISETP.NE.AND P1, PT, R57, RZ, PT ;  /* 0x000000ff3900720c */ /* 0x000fe20003f25270 */
[----:B------:R-:W-:Y:S01]  /*80d0*/  BSSY B0, `(.L_x_136) ;  /* 0x0000008000007945 */ /* 0x000fe20003800000 */
[----:B------:R-:W-:Y:S11]  /*80e0*/  ISETP.NE.AND P0, PT, R56, RZ, PT ;  /* 0x000000ff3800720c */ /* 0x000ff60003f05270 */
[----:B------:R-:W-:Y:S04]  /*80f0*/  @P1 IMAD R2, R83, 0x1000, R2 ;  /* 0x0000100053021824 */ /* 0x000fe800078e0202 */
[----:B------:R-:W-:Y:S01]  /*8100*/  @P1 IMAD.IADD R4, R0, 0x1, R2 ;  /* 0x0000000100041824 */ /* 0x000fe200078e0202 */
[----:B------:R-:W-:Y:S06]  /*8110*/  @P0 BRA `(.L_x_137) ;  /* 0x00000000000c0947 */ /* 0x000fec0003800000 */
[----:B------:R-:W-:Y:S04]  /*8120*/  SHF.L.U32 R0, R82, 0x1f, RZ ;  /* 0x0000001f52007819 */ /* 0x000fe800000006ff */
[----:B------:R-:W2:Y:S02]  /*8130*/  SYNCS.PHASECHK.TRANS64.TRYWAIT P0, [R3+URZ+0x220], R0 ;  /* 0x00022000030075a7 */ /* 0x000ea400080011ff */
[----:B--2---:R-:W-:Y:S05]  /*8140*/  @!P0 BRA `(.L_x_138) ;  /* 0x00000020009c8947 */ /* 0x004fea0003800000 */
.L_x_137:
[----:B------:R-:W-:Y:S05]  /*8150*/  BSYNC B0 ;  /* 0x0000000000007941 */ /* 0x000fea0003800000 */
.L_x_136:
[----:B------:R-:W-:Y:S01]  /*8160*/  ISETP.NE.AND P0, PT, R57, RZ, PT ;  /* 0x000000ff3900720c */ /* 0x000fe20003f05270 */
[----:B--2---:R-:W-:Y:S02]  /*8170*/  VIADD R3, R3, 0x230 ;  /* 0x0000023003037836 */ /* 0x004fe40000000000 */
[----:B------:R-:W-:Y:S02]  /*8180*/  IMAD.U32 R0, RZ, RZ, UR45 ;  /* 0x0000002dff007e24 */ /* 0x000fe4000f8e00ff */
[----:B------:R-:W-:Y:S03]  /*8190*/  VIADD R83, R83, 0x1 ;  /* 0x0000000153537836 */ /* 0x000fe60000000000 */
[----:B------:R-:W-:Y:S05]  /*81a0*/  PRMT R0, R0, 0x654, R3 ;  /* 0x0000065400007816 */ /* 0x000fea0000000003 */
[----:B------:R2:W3:Y:S04]  /*81b0*/  @P0 LDS.128 R48, [R2+0x400] ;  /* 0x0004000002300984 */ /* 0x0004e80000000c00 */
[----:B------:R2:W4:Y:S01]  /*81c0*/  @P0 LDS.128 R44, [R4+0x410] ;  /* 0x00041000042c0984 */ /* 0x0005220000000c00 */
        /* <DEDUP_REMOVED lines=10> */
[----:B--23--:R-:W-:Y:S02]  /*8270*/  LOP3.LUT R82, R82, R0, RZ, 0x3c, !PT ;  /* 0x0000000052527212 */ /* 0x00cfe400078e3cff */
.L_x_135:
[----:B------:R-:W-:Y:S05]  /*8280*/  BSYNC B1 ;  /* 0x0000000000017941 */ /* 0x000fea0003800000 */
.L_x_134:
[----:B------:R-:W-:Y:S05]  /*8290*/  VIADD R0, R39, 0x40 ;  /* 0x0000004027007836 */ /* 0x000fea0000000000 */
[----:B------:R-:W-:Y:S04]  /*82a0*/  SHF.R.U32.HI R0, RZ, 0x15, R0 ;  /* 0x00000015ff007819 */ /* 0x000fe80000011600 */
[----:B------:R-:W-:Y:S11]  /*82b0*/  LOP3.LUT P0, RZ, R0, 0x3, R79, 0x48, !PT ;  /* 0x0000000300ff7812 */ /* 0x000ff6000780484f */
[----:B------:R-:W-:Y:S02]  /*82c0*/  @!UPT UIADD3 URZ, UPT, UPT, URZ, URZ, URZ ;  /* 0x000000fffffff290 */ /* 0x000fe4000fffe0ff */
[----:B------:R-:W-:Y:S05]  /*82d0*/  @!P0 BRA `(.L_x_139) ;  /* 0x0000000000408947 */ /* 0x000fea0003800000 */
[----:B------:R-:W2:Y:S01]  /*82e0*/  LDCU.64 UR8, c[0x4][0x70] ;  /* 0x01000e00ff0877ac */ /* 0x000ea20008000a00 */
[----:B------:R-:W-:Y:S01]  /*82f0*/  MOV R3, 0x0 ;  /* 0x0000000000037802 */ /* 0x000fe20000000f00 */
[----:B------:R-:W-:Y:S02]  /*8300*/  HFMA2 R12, -RZ, RZ, 0, 5.9604644775390625e-08 ;  /* 0x00000001ff0c7431 */ /* 0x000fe400000001ff */
[----:B------:R-:W-:Y:S02]  /*8310*/  IMAD.MOV.U32 R8, RZ, RZ, 0x192 ;  /* 0x00000192ff087424 */ /* 0x000fe400078e00ff */
[----:B------:R-:W-:Y:S01]  /*8320*/  IMAD.MOV.U32 R13, RZ, RZ, RZ ;  /* 0x000000ffff0d7224 */ /* 0x000fe200078e00ff */
[----:B------:R-:W3:Y:S01]  /*8330*/  LDCU.64 UR6, c[0x4][0x78] ;  /* 0x01000f00ff0677ac */ /* 0x000ee20008000a00 */
[----:B------:R-:W1:Y:S01]  /*8340*/  LDC.64 R2, c[0x4][R3] ;  /* 0x0100000003027b82 */ /* 0x000e620000000a00 */
[----:B------:R-:W5:Y:S01]  /*8350*/  LDCU.64 UR4, c[0x4][0x10] ;  /* 0x01000200ff0477ac */ /* 0x000f620008000a00 */
[----:B--2---:R-:W-:Y:S01]  /*8360*/  MOV R5, UR9 ;  /* 0x0000000900057c02 */ /* 0x004fe20008000f00 */
[----:B------:R-:W-:Y:S01]  /*8370*/  IMAD.U32 R4, RZ, RZ, UR8 ;  /* 0x00000008ff047e24 */ /* 0x000fe2000f8e00ff */
[----:B---3--:R-:W-:Y:S01]  /*8380*/  MOV R7, UR7 ;  /* 0x0000000700077c02 */ /* 0x008fe20008000f00 */
[----:B------:R-:W-:Y:S01]  /*8390*/  IMAD.U32 R6, RZ, RZ, UR6 ;  /* 0x00000006ff067e24 */ /* 0x000fe2000f8e00ff */
[----:B-----5:R-:W-:Y:S01]  /*83a0*/  MOV R11, UR5 ;  /* 0x00000005000b7c02 */ /* 0x020fe20008000f00 */
[----:B------:R-:W-:Y:S02]  /*83b0*/  IMAD.U32 R10, RZ, RZ, UR4 ;  /* 0x00000004ff0a7e24 */ /* 0x000fe4000f8e00ff */
[----:B------:R-:W-:Y:S07]  /*83c0*/  LEPC R20, `(.L_x_139) ;  /* 0x000000001014794e */ /* 0x000fee0000000000 */
[----:B-1--4-:R-:W-:Y:S05]  /*83d0*/  CALL.ABS.NOINC R2 ;  /* 0x0000000002007343 */ /* 0x012fea0003c00000 */
.L_x_139:
[----:B------:R-:W-:Y:S01]  /*83e0*/  ISETP.NE.AND P0, PT, R88, RZ, PT ;  /* 0x000000ff5800720c */ /* 0x000fe20003f05270 */
[----:B------:R-:W-:Y:S05]  /*83f0*/  WARPSYNC.ALL ;  /* 0x0000000000007948 */ /* 0x000fea0003800000 */
[----:B------:R-:W-:Y:S01]  /*8400*/  IMAD.SHL.U32 R66, R49, 0x100, RZ ;  /* 0x0000010031427824 */ /* 0x000fe200078e00ff */
[----:B------:R-:W-:Y:S01]  /*8410*/  R2UR UR4, R39 ;  /* 0x00000000270472ca */ /* 0x000fe200000e0000 */
[----:B------:R-:W-:Y:S01]  /*8420*/  IMAD.SHL.U32 R60, R51, 0x100, RZ ;  /* 0x00000100333c7824 */ /* 0x000fe200078e00ff */
[C---:B------:R-:W-:Y:S01]  /*8430*/  SHF.L.U32 R2, R48.reuse, 0x10, RZ ;  /* 0x0000001030027819 */ /* 0x040fe200000006ff */
[----:B-1--4-:R-:W-:Y:S01]  /*8440*/  IMAD.SHL.U32 R54, R45, 0x100, RZ ;  /* 0x000001002d367824 */ /* 0x012fe200078e00ff */
[C---:B------:R-:W-:Y:S01]  /*8450*/  PRMT R0, R48.reuse, 0x8880, RZ ;  /* 0x0000888030007816 */ /* 0x040fe200000000ff */
[----:B------:R-:W-:Y:S01]  /*8460*/  BSSY.RECONVERGENT B0, `(.L_x_140) ;  /* 0x000009f000007945 */ /* 0x000fe20003800200 */
[----:B------:R-:W-:Y:S02]  /*8470*/  SHF.L.U32 R3, R48, 0x8, RZ ;  /* 0x0000000830037819 */ /* 0x000fe400000006ff */
[----:B------:R-:W-:Y:S02]  /*8480*/  SHF.R.S32.HI R2, RZ, 0x18, R2 ;  /* 0x00000018ff027819 */ /* 0x000fe40000011402 */
[----:B------:R-:W-:Y:S02]  /*8490*/  PRMT R68, R49, 0x8880, RZ ;  /* 0x0000888031447816 */ /* 0x000fe400000000ff */
[----:B------:R-:W-:Y:S01]  /*84a0*/  SHF.R.S32.HI R3, RZ, 0x18, R3 ;  /* 0x00000018ff037819 */ /* 0x000fe20000011403 */
[----:B------:R-:W-:Y:S01]  /*84b0*/  LDTM.16dp32bit_t0_t15.x32 R4, tmem[UR4+0x40] ;  /* 0x00004004000479ee */ /* 0x000fe20008a80000 */
[----:B------:R-:W1:Y:S01]  /*84c0*/  LDTM.16dp32bit_t16_t31.x32 R4, tmem[UR4+0x60] ;  /* 0x00006004000479ee */ /* 0x000e620008aa0000 */
[----:B------:R-:W-:Y:S01]  /*84d0*/  NOP ;  /* 0x0000000000007918 */ /* 0x000fe20000000000 */
[C---:B------:R-:W-:Y:S02]  /*84e0*/  SHF.L.U32 R63, R50.reuse, 0x8, RZ ;  /* 0x00000008323f7819 */ /* 0x040fe400000006ff */
[C---:B------:R-:W-:Y:S02]  /*84f0*/  PRMT R62, R51.reuse, 0x8880, RZ ;  /* 0x00008880333e7816 */ /* 0x040fe400000000ff */
[----:B------:R-:W-:Y:S02]  /*8500*/  SHF.L.U32 R61, R51, 0x10, RZ ;  /* 0x00000010333d7819 */ /* 0x000fe400000006ff */
[----:B------:R-:W-:Y:S02]  /*8510*/  R2UR UR5, R43 ;  /* 0x000000002b0572ca */ /* 0x000fe400000e0000 */
[----:B------:R-:W-:Y:S01]  /*8520*/  SHF.R.S32.HI R39, RZ, 0x18, R48 ;  /* 0x00000018ff277819 */ /* 0x000fe20000011430 */
[----:B------:R-:W-:Y:S01]  /*8530*/  IMAD.SHL.U32 R48, R47, 0x100, RZ ;  /* 0x000001002f307824 */ /* 0x000fe200078e00ff */
[----:B------:R-:W-:Y:S02]  /*8540*/  SHF.L.U32 R67, R49, 0x10, RZ ;  /* 0x0000001031437819 */ /* 0x000fe400000006ff */
[C---:B------:R-:W-:Y:S02]  /*8550*/  PRMT R65, R50.reuse, 0x8880, RZ ;  /* 0x0000888032417816 */ /* 0x040fe400000000ff */
[----:B------:R-:W-:Y:S02]  /*8560*/  SHF.R.S32.HI R41, RZ, 0x18, R49 ;  /* 0x00000018ff297819 */ /* 0x000fe40000011431 */
[----:B------:R-:W-:Y:S02]  /*8570*/  SHF.L.U32 R64, R50, 0x10, RZ ;  /* 0x0000001032407819 */ /* 0x000fe400000006ff */
[----:B------:R-:W-:Y:S01]  /*8580*/  SHF.R.S32.HI R42, RZ, 0x18, R50 ;  /* 0x00000018ff2a7819 */ /* 0x000fe20000011432 */
[----:B------:R-:W-:Y:S01]  /*8590*/  UIADD3 UR4, UPT, UPT, UR5, 0x290, URZ ;  /* 0x0000029005047890 */ /* 0x000fe2000fffe0ff */
[----:B------:R-:W-:Y:S01]  /*85a0*/  PRMT R59, R44, 0x8880, RZ ;  /* 0x000088802c3b7816 */ /* 0x000fe200000000ff */
[C---:B-1----:R-:W-:Y:S02]  /*85b0*/  IMAD R4, R38.reuse, R4, RZ ;  /* 0x0000000426047224 */ /* 0x042fe400078e02ff */
[----:B------:R-:W-:Y:S01]  /*85c0*/  UPRMT UR4, UR45, 0x654, UR4 ;  /* 0x000006542d047896 */ /* 0x000fe20008000004 */
[C---:B------:R-:W-:Y:S01]  /*85d0*/  IMAD R5, R38.reuse, R5, RZ ;  /* 0x0000000526057224 */ /* 0x040fe200078e02ff */
[----:B------:R-:W-:Y:S01]  /*85e0*/  SHF.R.S32.HI R43, RZ, 0x18, R51 ;  /* 0x00000018ff2b7819 */ /* 0x000fe20000011433 */
[----:B------:R-:W-:Y:S01]  /*85f0*/  IMAD R6, R38, R6, RZ ;  /* 0x0000000626067224 */ /* 0x000fe200078e02ff */
[----:B------:R-:W-:Y:S01]  /*8600*/  SHF.L.U32 R51, R46, 0x8, RZ ;  /* 0x000000082e337819 */ /* 0x000fe200000006ff */
[----:B------:R-:W-:Y:S01]  /*8610*/  IMAD R4, R0, R40, R4 ;  /* 0x0000002800047224 */ /* 0x000fe200078e0204 */
[----:B------:R-:W-:Y:S01]  /*8620*/  MOV R0, R68 ;  /* 0x0000004400007202 */ /* 0x000fe20000000f00 */
[----:B------:R-:W-:Y:S01]  /*8630*/  IMAD R7, R38, R7, RZ ;  /* 0x0000000726077224 */ /* 0x000fe200078e02ff */
[----:B------:R-:W-:Y:S01]  /*8640*/  SHF.L.U32 R58, R44, 0x10, RZ ;  /* 0x000000102c3a7819 */ /* 0x000fe200000006ff */
[-C--:B------:R-:W-:Y:S01]  /*8650*/  IMAD R5, R2, R40.reuse, R5 ;  /* 0x0000002802057224 */ /* 0x080fe200078e0205 */
[----:B------:R-:W-:Y:S01]  /*8660*/  SYNCS.ARRIVE.TRANS64.RED.A1T0 RZ, [UR4], RZ ;  /* 0x000000ffffff79a7 */ /* 0x000fe20008100404 */
[----:B------:R-:W-:Y:S01]  /*8670*/  IMAD R6, R3, R40, R6 ;  /* 0x0000002803067224 */ /* 0x000fe200078e0206 */
[----:B------:R-:W-:Y:S01]  /*8680*/  SHF.R.S32.HI R2, RZ, 0x18, R67 ;  /* 0x00000018ff027819 */ /* 0x000fe20000011443 */
[C---:B------:R-:W-:Y:S01]  /*8690*/  IMAD R8, R38.reuse, R8, RZ ;  /* 0x0000000826087224 */ /* 0x040fe200078e02ff */
[----:B------:R-:W-:Y:S01]  /*86a0*/  SHF.R.S32.HI R3, RZ, 0x18, R66 ;  /* 0x00000018ff037819 */ /* 0x000fe20000011442 */
[-C--:B------:R-:W-:Y:S01]  /*86b0*/  IMAD R7, R39, R40.reuse, R7 ;  /* 0x0000002827077224 */ /* 0x080fe200078e0207 */
[----:B------:R-:W-:Y:S01]  /*86c0*/  MOV R39, R65 ;  /* 0x0000004100277202 */ /* 0x000fe20000000f00 */
[----:B------:R-:W-:Y:S01]  /*86d0*/  IMAD R9, R38, R9, RZ ;  /* 0x0000000926097224 */ /* 0x000fe200078e02ff */
[C---:B------:R-:W-:Y:S01]  /*86e0*/  PRMT R56, R45.reuse, 0x8880, RZ ;  /* 0x000088802d387816 */ /* 0x040fe200000000ff */
[----:B------:R-:W-:Y:S01]  /*86f0*/  IMAD R8, R0, R40, R8 ;  /* 0x0000002800087224 */ /* 0x000fe200078e0208 */
[----:B------:R-:W-:Y:S01]  /*8700*/  SHF.L.U32 R55, R45, 0x10, RZ ;  /* 0x000000102d377819 */ /* 0x000fe200000006ff */
[----:B------:R-:W-:Y:S01]  /*8710*/  IMAD R10, R38, R10, RZ ;  /* 0x0000000a260a7224 */ /* 0x000fe200078e02ff */
[----:B------:R-:W-:Y:S01]  /*8720*/  PRMT R53, R46, 0x8880, RZ ;  /* 0x000088802e357816 */ /* 0x000fe200000000ff */
[----:B------:R-:W-:Y:S01]  /*8730*/  IMAD R9, R2, R40, R9 ;  /* 0x0000002802097224 */ /* 0x000fe200078e0209 */
[----:B------:R-:W-:Y:S01]  /*8740*/  SHF.R.S32.HI R45, RZ, 0x18, R45 ;  /* 0x00000018ff2d7819 */ /* 0x000fe2000001142d */
[----:B------:R-:W-:Y:S01]  /*8750*/  IMAD R0, R38, R20, RZ ;  /* 0x0000001426007224 */ /* 0x000fe200078e02ff */
[----:B------:R-:W-:Y:S01]  /*8760*/  SHF.L.U32 R52, R46, 0x10, RZ ;  /* 0x000000102e347819 */ /* 0x000fe200000006ff */
[C---:B------:R-:W-:Y:S01]  /*8770*/  IMAD R11, R38.reuse, R11, RZ ;  /* 0x0000000b260b7224 */ /* 0x040fe200078e02ff */
[C---:B------:R-:W-:Y:S01]  /*8780*/  PRMT R50, R47.reuse, 0x8880, RZ ;  /* 0x000088802f327816 */ /* 0x040fe200000000ff */
[C---:B------:R-:W-:Y:S01]  /*8790*/  IMAD R2, R38.reuse, R21, RZ ;  /* 0x0000001526027224 */ /* 0x040fe200078e02ff */
[----:B------:R-:W-:Y:S01]  /*87a0*/  SHF.R.S32.HI R46, RZ, 0x18, R46 ;  /* 0x00000018ff2e7819 */ /* 0x000fe2000001142e */
[C---:B------:R-:W-:Y:S01]  /*87b0*/  IMAD R20, R38.reuse, R24, RZ ;  /* 0x0000001826147224 */ /* 0x040fe200078e02ff */
[----:B------:R-:W-:Y:S01]  /*87c0*/  SHF.L.U32 R49, R47, 0x10, RZ ;  /* 0x000000102f317819 */ /* 0x000fe200000006ff */
[C---:B------:R-:W-:Y:S01]  /*87d0*/  IMAD R21, R38.reuse, R25, RZ ;  /* 0x0000001926157224 */ /* 0x040fe200078e02ff */
[----:B------:R-:W-:Y:S01]  /*87e0*/  SHF.R.S32.HI R47, RZ, 0x18, R47 ;  /* 0x00000018ff2f7819 */ /* 0x000fe2000001142f */
[----:B------:R-:W-:Y:S01]  /*87f0*/  IMAD R24, R38, R28, RZ ;  /* 0x0000001c26187224 */ /* 0x000fe200078e02ff */
[----:B------:R-:W-:Y:S01]  /*8800*/  SHF.L.U32 R57, R44, 0x8, RZ ;  /* 0x000000082c397819 */ /* 0x000fe200000006ff */
[----:B------:R-:W-:Y:S01]  /*8810*/  IMAD R10, R3, R40, R10 ;  /* 0x00000028030a7224 */ /* 0x000fe200078e020a */
[----:B------:R-:W-:Y:S01]  /*8820*/  SHF.R.S32.HI R44, RZ, 0x18, R44 ;  /* 0x00000018ff2c7819 */ /* 0x000fe2000001142c */
[----:B------:R-:W-:Y:S01]  /*8830*/  IMAD R12, R38, R12, RZ ;  /* 0x0000000c260c7224 */ /* 0x000fe200078e02ff */
[----:B------:R-:W-:Y:S01]  /*8840*/  IADD3 R36, PT, PT, R36, 0x1, RZ ;  /* 0x0000000124247810 */ /* 0x000fe20007ffe0ff */
[C---:B------:R-:W-:Y:S02]  /*8850*/  IMAD R25, R38.reuse, R29, RZ ;  /* 0x0000001d26197224 */ /* 0x040fe400078e02ff */
[C---:B------:R-:W-:Y:S01]  /*8860*/  IMAD R28, R38.reuse, R32, RZ ;  /* 0x00000020261c7224 */ /* 0x040fe200078e02ff */
[----:B------:R-:W-:Y:S01]  /*8870*/  SHF.R.S32.HI R32, RZ, 0x18, R64 ;  /* 0x00000018ff207819 */ /* 0x000fe20000011440 */
[C---:B------:R-:W-:Y:S01]  /*8880*/  IMAD R29, R38.reuse, R33, RZ ;  /* 0x00000021261d7224 */ /* 0x040fe200078e02ff */
[----:B------:R-:W-:Y:S01]  /*8890*/  I2IP.S8.S32.SAT R33, R7, R6, RZ ;  /* 0x0000000607217239 */ /* 0x000fe200000014ff */
[----:B------:R-:W-:Y:S01]  /*88a0*/  IMAD R11, R41, R40, R11 ;  /* 0x00000028290b7224 */ /* 0x000fe200078e020b */
[----:B------:R-:W-:Y:S01]  /*88b0*/  SHF.R.S32.HI R6, RZ, 0x18, R63 ;  /* 0x00000018ff067819 */ /* 0x000fe2000001143f */
[C---:B------:R-:W-:Y:S01]  /*88c0*/  IMAD R13, R38.reuse, R13, RZ ;  /* 0x0000000d260d7224 */ /* 0x040fe200078e02ff */
[----:B------:R-:W-:Y:S01]  /*88d0*/  MOV R7, R62 ;  /* 0x0000003e00077202 */ /* 0x000fe20000000f00 */
[C---:B------:R-:W-:Y:S02]  /*88e0*/  IMAD R14, R38.reuse, R14, RZ ;  /* 0x0000000e260e7224 */ /* 0x040fe400078e02ff */
[C---:B------:R-:W-:Y:S02]  /*88f0*/  IMAD R3, R38.reuse, R22, RZ ;  /* 0x0000001626037224 */ /* 0x040fe400078e02ff */
[----:B------:R-:W-:Y:S02]  /*8900*/  IMAD R12, R39, R40, R12 ;  /* 0x00000028270c7224 */ /* 0x000fe400078e020c */
[C---:B------:R-:W-:Y:S02]  /*8910*/  IMAD R22, R38.reuse, R26, RZ ;  /* 0x0000001a26167224 */ /* 0x040fe400078e02ff */
[C---:B------:R-:W-:Y:S02]  /*8920*/  IMAD R15, R38.reuse, R15, RZ ;  /* 0x0000000f260f7224 */ /* 0x040fe400078e02ff */
[----:B------:R-:W-:Y:S02]  /*8930*/  IMAD R26, R38, R30, RZ ;  /* 0x0000001e261a7224 */ /* 0x000fe400078e02ff */
[----:B------:R-:W-:Y:S02]  /*8940*/  IMAD R13, R32, R40, R13 ;  /* 0x00000028200d7224 */ /* 0x000fe400078e020d */
[C---:B------:R-:W-:Y:S01]  /*8950*/  IMAD R30, R38.reuse, R34, RZ ;  /* 0x00000022261e7224 */ /* 0x040fe200078e02ff */
[----:B------:R-:W-:Y:S01]  /*8960*/  I2IP.S8.S32.SAT R34, R11, R10, RZ ;  /* 0x0000000a0b227239 */ /* 0x000fe200000014ff */
[----:B------:R-:W-:Y:S01]  /*8970*/  IMAD R16, R38, R16, RZ ;  /* 0x0000001026107224 */ /* 0x000fe200078e02ff */
[----:B------:R-:W-:Y:S01]  /*8980*/  SHF.R.S32.HI R10, RZ, 0x18, R61 ;  /* 0x00000018ff0a7819 */ /* 0x000fe2000001143d */
[----:B------:R-:W-:Y:S01]  /*8990*/  IMAD R14, R6, R40, R14 ;  /* 0x00000028060e7224 */ /* 0x000fe200078e020e */
[----:B------:R-:W-:Y:S01]  /*89a0*/  I2IP.S8.S32.SAT R61, R9, R8, R34 ;  /* 0x00000008093d7239 */ /* 0x000fe20000001422 */
[----:B------:R-:W-:Y:S01]  /*89b0*/  IMAD R17, R38, R17, RZ ;  /* 0x0000001126117224 */ /* 0x000fe200078e02ff */
[----:B------:R-:W-:Y:S01]  /*89c0*/  SHF.R.S32.HI R11, RZ, 0x18, R60 ;  /* 0x00000018ff0b7819 */ /* 0x000fe2000001143c */
[----:B------:R-:W-:Y:S01]  /*89d0*/  IMAD R15, R42, R40, R15 ;  /* 0x000000282a0f7224 */ /* 0x000fe200078e020f */
[----:B------:R-:W-:Y:S01]  /*89e0*/  I2IP.S8.S32.SAT R60, R5, R4, R33 ;  /* 0x00000004053c7239 */ /* 0x000fe20000001421 */
[C---:B------:R-:W-:Y:S01]  /*89f0*/  IMAD R18, R38.reuse, R18, RZ ;  /* 0x0000001226127224 */ /* 0x040fe200078e02ff */
[----:B------:R-:W-:Y:S01]  /*8a00*/  SHF.R.S32.HI R5, RZ, 0x18, R58 ;  /* 0x00000018ff057819 */ /* 0x000fe2000001143a */
[----:B------:R-:W-:Y:S01]  /*8a10*/  IMAD R16, R7, R40, R16 ;  /* 0x0000002807107224 */ /* 0x000fe200078e0210 */
[----:B------:R-:W-:Y:S01]  /*8a20*/  I2IP.S8.S32.SAT R14, R15, R14, RZ ;  /* 0x0000000e0f0e7239 */ /* 0x000fe200000014ff */
[----:B------:R-:W-:Y:S01]  /*8a30*/  IMAD R19, R38, R19, RZ ;  /* 0x0000001326137224 */ /* 0x000fe200078e02ff */
[----:B------:R-:W-:Y:S01]  /*8a40*/  SHF.R.S32.HI R7, RZ, 0x18, R48 ;  /* 0x00000018ff077819 */ /* 0x000fe20000011430 */
[----:B------:R-:W-:Y:S01]  /*8a50*/  IMAD R17, R10, R40, R17 ;  /* 0x000000280a117224 */ /* 0x000fe200078e0211 */
[----:B------:R-:W-:Y:S01]  /*8a60*/  I2IP.S8.S32.SAT R62, R13, R12, R14 ;  /* 0x0000000c0d3e7239 */ /* 0x000fe2000000140e */
[-C--:B------:R-:W-:Y:S01]  /*8a70*/  IMAD R18, R11, R40.reuse, R18 ;  /* 0x000000280b127224 */ /* 0x080fe200078e0212 */
[----:B------:R-:W-:Y:S01]  /*8a80*/  SHF.R.S32.HI R6, RZ, 0x18, R57 ;  /* 0x00000018ff067819 */ /* 0x000fe20000011439 */
[----:B------:R-:W-:Y:S02]  /*8a90*/  IMAD.MOV.U32 R4, RZ, RZ, R59 ;  /* 0x000000ffff047224 */ /* 0x000fe400078e003b */
[-C--:B------:R-:W-:Y:S02]  /*8aa0*/  IMAD R19, R43, R40.reuse, R19 ;  /* 0x000000282b137224 */ /* 0x080fe400078e0213 */
[----:B------:R-:W-:Y:S01]  /*8ab0*/  IMAD R0, R4, R40, R0 ;  /* 0x0000002804007224 */ /* 0x000fe200078e0200 */
[----:B------:R-:W-:Y:S01]  /*8ac0*/  MOV R4, R56 ;  /* 0x0000003800047202 */ /* 0x000fe20000000f00 */
[----:B------:R-:W-:Y:S01]  /*8ad0*/  IMAD R23, R38, R23, RZ ;  /* 0x0000001726177224 */ /* 0x000fe200078e02ff */
[----:B------:R-:W-:Y:S01]  /*8ae0*/  I2IP.S8.S32.SAT R18, R19, R18, RZ ;  /* 0x0000001213127239 */ /* 0x000fe200000014ff */
[-C--:B------:R-:W-:Y:S01]  /*8af0*/  IMAD R2, R5, R40.reuse, R2 ;  /* 0x0000002805027224 */ /* 0x080fe200078e0202 */
[----:B------:R-:W-:Y:S01]  /*8b00*/  SHF.R.S32.HI R5, RZ, 0x18, R55 ;  /* 0x00000018ff057819 */ /* 0x000fe20000011437 */
[----:B------:R-:W-:Y:S01]  /*8b10*/  IMAD R3, R6, R40, R3 ;  /* 0x0000002806037224 */ /* 0x000fe200078e0203 */
[----:B------:R-:W-:Y:S01]  /*8b20*/  I2IP.S8.S32.SAT R63, R17, R16, R18 ;  /* 0x00000010113f7239 */ /* 0x000fe20000001412 */
[-C--:B------:R-:W-:Y:S01]  /*8b30*/  IMAD R23, R44, R40.reuse, R23 ;  /* 0x000000282c177224 */ /* 0x080fe200078e0217 */
[----:B------:R-:W-:Y:S01]  /*8b40*/  SHF.R.S32.HI R6, RZ, 0x18, R54 ;  /* 0x00000018ff067819 */ /* 0x000fe20000011436 */
[-C--:B------:R-:W-:Y:S01]  /*8b50*/  IMAD R20, R4, R40.reuse, R20 ;  /* 0x0000002804147224 */ /* 0x080fe200078e0214 */
[----:B------:R-:W-:Y:S01]  /*8b60*/  MOV R4, R53 ;  /* 0x0000003500047202 */ /* 0x000fe20000000f00 */
[----:B------:R1:W-:Y:S01]  /*8b70*/  STS.128 [R69+UR44+0x3400], R60 ;  /* 0x0034003c45007988 */ /* 0x0003e20008000c2c */
[----:B------:R-:W-:Y:S01]  /*8b80*/  IMAD R27, R38, R27, RZ ;  /* 0x0000001b261b7224 */ /* 0x000fe200078e02ff */
[----:B------:R-:W-:Y:S01]  /*8b90*/  I2IP.S8.S32.SAT R3, R23, R3, RZ ;  /* 0x0000000317037239 */ /* 0x000fe200000014ff */
[-C--:B------:R-:W-:Y:S01]  /*8ba0*/  IMAD R21, R5, R40.reuse, R21 ;  /* 0x0000002805157224 */ /* 0x080fe200078e0215 */
[----:B------:R-:W-:Y:S01]  /*8bb0*/  SHF.R.S32.HI R5, RZ, 0x18, R52 ;  /* 0x00000018ff057819 */ /* 0x000fe20000011434 */
[-C--:B------:R-:W-:Y:S01]  /*8bc0*/  IMAD R22, R6, R40.reuse, R22 ;  /* 0x0000002806167224 */ /* 0x080fe200078e0216 */
[----:B------:R-:W-:Y:S01]  /*8bd0*/  SHF.R.S32.HI R6, RZ, 0x18, R49 ;  /* 0x00000018ff067819 */ /* 0x000fe20000011431 */
[-C--:B------:R-:W-:Y:S02]  /*8be0*/  IMAD R27, R45, R40.reuse, R27 ;  /* 0x000000282d1b7224 */ /* 0x080fe400078e021b */
[-C--:B------:R-:W-:Y:S01]  /*8bf0*/  IMAD R24, R4, R40.reuse, R24 ;  /* 0x0000002804187224 */ /* 0x080fe200078e0218 */
[----:B------:R-:W-:Y:S01]  /*8c00*/  SHF.R.S32.HI R4, RZ, 0x18, R51 ;  /* 0x00000018ff047819 */ /* 0x000fe20000011433 */
[----:B------:R-:W-:Y:S01]  /*8c10*/  IMAD R25, R5, R40, R25 ;  /* 0x0000002805197224 */ /* 0x000fe200078e0219 */
[----:B------:R-:W-:Y:S01]  /*8c20*/  MOV R5, R50 ;  /* 0x0000003200057202 */ /* 0x000fe20000000f00 */
[----:B------:R-:W-:Y:S02]  /*8c30*/  IMAD R31, R38, R31, RZ ;  /* 0x0000001f261f7224 */ /* 0x000fe400078e02ff */
[----:B------:R-:W-:Y:S01]  /*8c40*/  IMAD R26, R4, R40, R26 ;  /* 0x00000028041a7224 */ /* 0x000fe200078e021a */
[----:B------:R-:W-:Y:S01]  /*8c50*/  I2IP.S8.S32.SAT R4, R2, R0, R3 ;  /* 0x0000000002047239 */ /* 0x000fe20000001403 */
[-C--:B------:R-:W-:Y:S02]  /*8c60*/  IMAD R31, R46, R40.reuse, R31 ;  /* 0x000000282e1f7224 */ /* 0x080fe400078e021f */
[----:B------:R-:W-:Y:S01]  /*8c70*/  IMAD R28, R5, R40, R28 ;  /* 0x00000028051c7224 */ /* 0x000fe200078e021c */
[----:B------:R-:W-:Y:S01]  /*8c80*/  I2IP.S8.S32.SAT R5, R27, R22, RZ ;  /* 0x000000161b057239 */ /* 0x000fe200000014ff */
[----:B------:R-:W-:Y:S01]  /*8c90*/  IMAD R29, R6, R40, R29 ;  /* 0x00000028061d7224 */ /* 0x000fe200078e021d */
[----:B------:R-:W-:Y:S01]  /*8ca0*/  I2IP.S8.S32.SAT R6, R31, R26, RZ ;  /* 0x0000001a1f067239 */ /* 0x000fe200000014ff */
[----:B------:R-:W-:Y:S01]  /*8cb0*/  IMAD R35, R38, R35, RZ ;  /* 0x0000002326237224 */ /* 0x000fe200078e02ff */
[----:B------:R-:W-:Y:S01]  /*8cc0*/  I2IP.S8.S32.SAT R5, R21, R20, R5 ;  /* 0x0000001415057239 */ /* 0x000fe20000001405 */
[----:B------:R-:W-:Y:S01]  /*8cd0*/  IMAD R30, R7, R40, R30 ;  /* 0x00000028071e7224 */ /* 0x000fe200078e021e */
[----:B------:R-:W-:Y:S01]  /*8ce0*/  I2IP.S8.S32.SAT R6, R25, R24, R6 ;  /* 0x0000001819067239 */ /* 0x000fe20000001406 */
[----:B------:R-:W-:Y:S05]  /*8cf0*/  IMAD R35, R47, R40, R35 ;  /* 0x000000282f237224 */ /* 0x000fea00078e0223 */
[----:B------:R-:W-:Y:S04]  /*8d00*/  I2IP.S8.S32.SAT R7, R35, R30, RZ ;  /* 0x0000001e23077239 */ /* 0x000fe800000014ff */
[----:B------:R-:W-:Y:S05]  /*8d10*/  I2IP.S8.S32.SAT R7, R29, R28, R7 ;  /* 0x0000001c1d077239 */ /* 0x000fea0000001407 */
        /* <DEDUP_REMOVED lines=10> */
[----:B------:R-:W-:Y:S02]  /*8dc0*/  UIADD3 UR9, UPT, UPT, UR49, 0x40, URZ ;  /* 0x0000004031097890 */ /* 0x000fe4000fffe0ff */
[----:B------:R-:W-:Y:S01]  /*8dd0*/  UIADD3 UR8, UPT, UPT, UR44, 0x3400, URZ ;  /* 0x000034002c087890 */ /* 0x000fe2000fffe0ff */
[----:B------:R-:W-:Y:S01]  /*8de0*/  UMOV UR10, UR50 ;  /* 0x00000032000a7c82 */ /* 0x000fe20008000000 */
[----:B------:R-:W-:Y:S01]  /*8df0*/  UMOV UR11, UR36 ;  /* 0x00000024000b7c82 */ /* 0x000fe20008000000 */
[----:B--2---:R-:W-:Y:S04]  /*8e00*/  UIADD3 UR4, UP0, UPT, UR6, 0x680, URZ ;  /* 0x0000068006047890 */ /* 0x004fe8000ff1e0ff */
[----:B------:R-:W-:Y:S09]  /*8e10*/  UIADD3.X UR5, UPT, UPT, URZ, UR7, URZ, UP0, !UPT ;  /* 0x00000007ff057290 */ /* 0x000ff200087fe4ff */
[----:B------:R2:W-:Y:S01]  /*8e20*/  UTMASTG.3D [UR8], [UR4] ;  /* 0x00000008040073b5 */ /* 0x0005e20008010000 */
[----:B------:R0:W-:Y:S01]  /*8e30*/  UTMACMDFLUSH ;  /* 0x00000000000079b7 */ /* 0x0001e20000000000 */
[----:B--2---:R-:W-:Y:S04]  /*8e40*/  DEPBAR.LE SB0, 0x1 ;  /* 0x000080400000791a */ /* 0x004fe80000000000 */
.L_x_141:
[----:B------:R-:W-:Y:S05]  /*8e50*/  BSYNC.RECONVERGENT B0 ;  /* 0x0000000000007941 */ /* 0x000fea0003800200 */
.L_x_140:
[----:B------:R-:W-:Y:S01]  /*8e60*/  BAR.SYNC.DEFER_BLOCKING 0x1, 0x80 ;  /* 0x0042000000007b1d */ /* 0x000fe20000010000 */
[----:B------:R-:W-:Y:S01]  /*8e70*/  ISETP.NE.AND P0, PT, R80, 0x2, PT ;  /* 0x000000025000780c */ /* 0x000fe20003f05270 */
[----:B------:R-:W-:Y:S01]  /*8e80*/  UISETP.NE.AND UP0, UPT, UR46, URZ, UPT ;  /* 0x000000ff2e00728c */ /* 0x000fe2000bf05270 */
[----:B------:R-:W-:Y:S01]  /*8e90*/  ISETP.NE.AND P1, PT, R36, 0x4, PT ;  /* 0x000000042400780c */ /* 0x000fe20003f25270 */
[----:B------:R-:W-:Y:S01]  /*8ea0*/  UIADD3 UR20, UPT, UPT, UR37, UR62, URZ ;  /* 0x0000003e25147290 */ /* 0x000fe2000fffe0ff */
[----:B------:R-:W-:Y:S01]  /*8eb0*/  SEL R2, RZ, 0x1, P0 ;  /* 0x00000001ff027807 */ /* 0x000fe20000000000 */
[----:B------:R-:W-:Y:S01]  /*8ec0*/  UIADD3 UR16, UPT, UPT, UR38, UR61, URZ ;  /* 0x0000003d26107290 */ /* 0x000fe2000fffe0ff */
[----:B------:R-:W-:Y:S02]  /*8ed0*/  SEL R0, RZ, 0x1, P1 ;  /* 0x00000001ff007807 */ /* 0x000fe40000800000 */
[----:B------:R-:W-:Y:S02]  /*8ee0*/  LOP3.LUT R84, R84, R2, RZ, 0x3c, !PT ;  /* 0x0000000254547212 */ /* 0x000fe400078e3cff */
[----:B------:R-:W-:Y:S02]  /*8ef0*/  LOP3.LUT R85, R85, R0, RZ, 0x3c, !PT ;  /* 0x0000000055557212 */ /* 0x000fe400078e3cff */
[----:B------:R-:W-:Y:S02]  /*8f00*/  SEL R80, R80, RZ, P0 ;  /* 0x000000ff50507207 */ /* 0x000fe40000000000 */
[----:B------:R-:W-:Y:S01]  /*8f10*/  SEL R36, R36, RZ, P1 ;  /* 0x000000ff24247207 */ /* 0x000fe20000800000 */
[----:B------:R-:W-:Y:S01]  /*8f20*/  UMOV UR36, UR59 ;  /* 0x0000003b00247c82 */ /* 0x000fe20008000000 */
[----:B------:R-:W-:Y:S05]  /*8f30*/  BRA.U UP0, `(.L_x_142) ;  /* 0xffffffd500907547 */ /* 0x000fea000b83ffff */
[----:B------:R-:W-:Y:S05]  /*8f40*/  EXIT ;  /* 0x000000000000794d */ /* 0x000fea0003800000 */
.L_x_25:
[----:B--2---:R2:W3:Y:S02]  /*8f50*/  SYNCS.PHASECHK.TRANS64.TRYWAIT P0, [R0+URZ+0x2c0], R2 ;  /* 0x0002c002000075a7 */ /* 0x0044e400080011ff */
[----:B---3--:R-:W-:Y:S05]  /*8f60*/  @!P0 NANOSLEEP.SYNCS 0x989680 ;  /* 0x009896800000895d */ /* 0x008fea0003900000 */
[----:B------:R-:W3:Y:S02]  /*8f70*/  @!P0 SYNCS.PHASECHK.TRANS64 P0, [R0+URZ+0x2c0], R2 ;  /* 0x0002c002000085a7 */ /* 0x000ee400080010ff */
[----:B---3--:R-:W-:Y:S05]  /*8f80*/  @!P0 BRA `(.L_x_25) ;  /* 0xfffffffc00f08947 */ /* 0x008fea000383ffff */
[----:B------:R-:W-:Y:S05]  /*8f90*/  BRA `(.L_x_143) ;  /* 0xffffff9000087947 */ /* 0x000fea000383ffff */
.L_x_28:
[----:B-1----:R-:W-:-:S07]  /*8fa0*/  MOV R0, UR33 ;  /* 0x0000002100007c02 */ /* 0x002fce0008000f00 */
.L_x_144:
[----:B-1----:R1:W2:Y:S02]  /*8fb0*/  SYNCS.PHASECHK.TRANS64.TRYWAIT P0, [R0+URZ+0x110], R3 ;  /* 0x00011003000075a7 */ /* 0x0022a400080011ff */
[----:B--2---:R-:W-:Y:S05]  /*8fc0*/  @!P0 NANOSLEEP.SYNCS 0x989680 ;  /* 0x009896800000895d */ /* 0x004fea0003900000 */
[----:B------:R-:W2:Y:S02]  /*8fd0*/  @!P0 SYNCS.PHASECHK.TRANS64 P0, [R0+URZ+0x110], R3 ;  /* 0x00011003000085a7 */ /* 0x000ea400080010ff */
[----:B--2---:R-:W-:Y:S05]  /*8fe0*/  @!P0 BRA `(.L_x_144) ;  /* 0xfffffffc00f08947 */ /* 0x004fea000383ffff */
[----:B------:R-:W-:Y:S05]  /*8ff0*/  BRA `(.L_x_27) ;  /* 0xffffff9000547947 */ /* 0x000fea000383ffff */
.L_x_35:
[----:B-1----:R-:W-:-:S07]  /*9000*/  MOV R0, UR17 ;  /* 0x0000001100007c02 */ /* 0x002fce0008000f00 */
.L_x_145:
[----:B-1----:R1:W2:Y:S02]  /*9010*/  SYNCS.PHASECHK.TRANS64.TRYWAIT P0, [R0+URZ+0x110], R3 ;  /* 0x00011003000075a7 */ /* 0x0022a400080011ff */
[----:B--2---:R-:W-:Y:S05]  /*9020*/  @!P0 NANOSLEEP.SYNCS 0x989680 ;  /* 0x009896800000895d */ /* 0x004fea0003900000 */
[----:B------:R-:W2:Y:S02]  /*9030*/  @!P0 SYNCS.PHASECHK.TRANS64 P0, [R0+URZ+0x110], R3 ;  /* 0x00011003000085a7 */ /* 0x000ea400080010ff */
[----:B--2---:R-:W-:Y:S05]  /*9040*/  @!P0 BRA `(.L_x_145) ;  /* 0xfffffffc00f08947 */ /* 0x004fea000383ffff */
[----:B------:R-:W-:Y:S05]  /*9050*/  BRA `(.L_x_34) ;  /* 0xffffff9400147947 */ /* 0x000fea000383ffff */
.L_x_40:
[----:B-1----:R1:W2:Y:S02]  /*9060*/  SYNCS.PHASECHK.TRANS64.TRYWAIT P0, [R3+URZ+0x250], R0 ;  /* 0x00025000030075a7 */ /* 0x0022a400080011ff */
[----:B--2---:R-:W-:Y:S05]  /*9070*/  @!P0 NANOSLEEP.SYNCS 0x989680 ;  /* 0x009896800000895d */ /* 0x004fea0003900000 */
[----:B------:R-:W2:Y:S02]  /*9080*/  @!P0 SYNCS.PHASECHK.TRANS64 P0, [R3+URZ+0x250], R0 ;  /* 0x00025000030085a7 */ /* 0x000ea400080010ff */
[----:B--2---:R-:W-:Y:S05]  /*9090*/  @!P0 BRA `(.L_x_40) ;  /* 0xfffffffc00f08947 */ /* 0x004fea000383ffff */
[----:B------:R-:W-:Y:S05]  /*90a0*/  BRA `(.L_x_146) ;  /* 0xffffff9400bc7947 */ /* 0x000fea000383ffff */
.L_x_44:
[----:B------:R-:W-:-:S07]  /*90b0*/  MOV R0, UR4 ;  /* 0x0000000400007c02 */ /* 0x000fce0008000f00 */
.L_x_147:
[----:B-1----:R1:W2:Y:S02]  /*90c0*/  SYNCS.PHASECHK.TRANS64.TRYWAIT P0, [R0+URZ], R2 ;  /* 0x00000002000075a7 */ /* 0x0022a400080011ff */
[----:B--2---:R-:W-:Y:S05]  /*90d0*/  @!P0 NANOSLEEP.SYNCS 0x989680 ;  /* 0x009896800000895d */ /* 0x004fea0003900000 */
[----:B------:R-:W2:Y:S02]  /*90e0*/  @!P0 SYNCS.PHASECHK.TRANS64 P0, [R0+URZ], R2 ;  /* 0x00000002000085a7 */ /* 0x000ea400080010ff */
[----:B--2---:R-:W-:Y:S05]  /*90f0*/  @!P0 BRA `(.L_x_147) ;  /* 0xfffffffc00f08947 */ /* 0x004fea000383ffff */
[----:B------:R-:W-:Y:S05]  /*9100*/  BRA `(.L_x_148) ;  /* 0xffffff9c00607947 */ /* 0x000fea000383ffff */
.L_x_45:
[----:B------:R-:W-:-:S07]  /*9110*/  MOV R0, UR5 ;  /* 0x0000000500007c02 */ /* 0x000fce0008000f00 */
.L_x_149:
[----:B-1----:R1:W2:Y:S02]  /*9120*/  SYNCS.PHASECHK.TRANS64.TRYWAIT P0, [R0+URZ], R3 ;  /* 0x00000003000075a7 */ /* 0x0022a400080011ff */
[----:B--2---:R-:W-:Y:S05]  /*9130*/  @!P0 NANOSLEEP.SYNCS 0x989680 ;  /* 0x009896800000895d */ /* 0x004fea0003900000 */
[----:B------:R-:W2:Y:S02]  /*9140*/  @!P0 SYNCS.PHASECHK.TRANS64 P0, [R0+URZ], R3 ;  /* 0x00000003000085a7 */ /* 0x000ea400080010ff */
[----:B--2---:R-:W-:Y:S05]  /*9150*/  @!P0 BRA `(.L_x_149) ;  /* 0xfffffffc00f08947 */ /* 0x004fea000383ffff */
[----:B------:R-:W-:Y:S05]  /*9160*/  BRA `(.L_x_150) ;  /* 0xffffff9c006c7947 */ /* 0x000fea000383ffff */
.L_x_46:
[----:B------:R-:W-:-:S07]  /*9170*/  MOV R0, UR5 ;  /* 0x0000000500007c02 */ /* 0x000fce0008000f00 */
.L_x_151:
[----:B-1----:R1:W2:Y:S02]  /*9180*/  SYNCS.PHASECHK.TRANS64.TRYWAIT P0, [R0+URZ], R3 ;  /* 0x00000003000075a7 */ /* 0x0022a400080011ff */
[----:B--2---:R-:W-:Y:S05]  /*9190*/  @!P0 NANOSLEEP.SYNCS 0x989680 ;  /* 0x009896800000895d */ /* 0x004fea0003900000 */
[----:B------:R-:W2:Y:S02]  /*91a0*/  @!P0 SYNCS.PHASECHK.TRANS64 P0, [R0+URZ], R3 ;  /* 0x00000003000085a7 */ /* 0x000ea400080010ff */
[----:B--2---:R-:W-:Y:S05]  /*91b0*/  @!P0 BRA `(.L_x_151) ;  /* 0xfffffffc00f08947 */ /* 0x004fea000383ffff */
[----:B------:R-:W-:Y:S05]  /*91c0*/  BRA `(.L_x_152) ;  /* 0xffffff9c00787947 */ /* 0x000fea000383ffff */
.L_x_47:
[----:B------:R-:W-:-:S07]  /*91d0*/  MOV R0, UR5 ;  /* 0x0000000500007c02 */ /* 0x000fce0008000f00 */
.L_x_153:
[----:B-1----:R1:W2:Y:S02]  /*91e0*/  SYNCS.PHASECHK.TRANS64.TRYWAIT P0, [R0+URZ], R3 ;  /* 0x00000003000075a7 */ /* 0x0022a400080011ff */
[----:B--2---:R-:W-:Y:S05]  /*91f0*/  @!P0 NANOSLEEP.SYNCS 0x989680 ;  /* 0x009896800000895d */ /* 0x004fea0003900000 */
[----:B------:R-:W2:Y:S02]  /*9200*/  @!P0 SYNCS.PHASECHK.TRANS64 P0, [R0+URZ], R3 ;  /* 0x00000003000085a7 */ /* 0x000ea400080010ff */
[----:B--2---:R-:W-:Y:S05]  /*9210*/  @!P0 BRA `(.L_x_153) ;  /* 0xfffffffc00f08947 */ /* 0x004fea000383ffff */
[----:B------:R-:W-:Y:S05]  /*9220*/  BRA `(.L_x_154) ;  /* 0xffffff9c00847947 */ /* 0x000fea000383ffff */
.L_x_48:
[----:B------:R-:W-:-:S07]  /*9230*/  MOV R0, UR5 ;  /* 0x0000000500007c02 */ /* 0x000fce0008000f00 */
.L_x_155:
[----:B-1----:R1:W2:Y:S02]  /*9240*/  SYNCS.PHASECHK.TRANS64.TRYWAIT P0, [R0+URZ], R3 ;  /* 0x00000003000075a7 */ /* 0x0022a400080011ff */
[----:B--2---:R-:W-:Y:S05]  /*9250*/  @!P0 NANOSLEEP.SYNCS 0x989680 ;  /* 0x009896800000895d */ /* 0x004fea0003900000 */
[----:B------:R-:W2:Y:S02]  /*9260*/  @!P0 SYNCS.PHASECHK.TRANS64 P0, [R0+URZ], R3 ;  /* 0x00000003000085a7 */ /* 0x000ea400080010ff */
[----:B--2---:R-:W-:Y:S05]  /*9270*/  @!P0 BRA `(.L_x_155) ;  /* 0xfffffffc00f08947 */ /* 0x004fea000383ffff */
[----:B------:R-:W-:Y:S05]  /*9280*/  BRA `(.L_x_156) ;  /* 0xffffff9c00907947 */ /* 0x000fea000383ffff */
.L_x_49:
[----:B------:R-:W-:-:S07]  /*9290*/  MOV R0, UR5 ;  /* 0x0000000500007c02 */ /* 0x000fce0008000f00 */
.L_x_157:
[----:B-1----:R1:W2:Y:S02]  /*92a0*/  SYNCS.PHASECHK.TRANS64.TRYWAIT P0, [R0+URZ], R3 ;  /* 0x00000003000075a7 */ /* 0x0022a400080011ff */
[----:B--2---:R-:W-:Y:S05]  /*92b0*/  @!P0 NANOSLEEP.SYNCS 0x989680 ;  /* 0x009896800000895d */ /* 0x004fea0003900000 */
[----:B------:R-:W2:Y:S02]  /*92c0*/  @!P0 SYNCS.PHASECHK.TRANS64 P0, [R0+URZ], R3 ;  /* 0x00000003000085a7 */ /* 0x000ea400080010ff */
[----:B--2---:R-:W-:Y:S05]  /*92d0*/  @!P0 BRA `(.L_x_157) ;  /* 0xfffffffc00f08947 */ /* 0x004fea000383ffff */
[----:B------:R-:W-:Y:S05]  /*92e0*/  BRA `(.L_x_158) ;  /* 0xffffff9c009c7947 */ /* 0x000fea000383ffff */
.L_x_50:
[----:B------:R-:W-:-:S07]  /*92f0*/  MOV R0, UR5 ;  /* 0x0000000500007c02 */ /* 0x000fce0008000f00 */
.L_x_159:
[----:B-1----:R1:W2:Y:S02]  /*9300*/  SYNCS.PHASECHK.TRANS64.TRYWAIT P0, [R0+URZ], R3 ;  /* 0x00000003000075a7 */ /* 0x0022a400080011ff */
[----:B--2---:R-:W-:Y:S05]  /*9310*/  @!P0 NANOSLEEP.SYNCS 0x989680 ;  /* 0x009896800000895d */ /* 0x004fea0003900000 */
[----:B------:R-:W2:Y:S02]  /*9320*/  @!P0 SYNCS.PHASECHK.TRANS64 P0, [R0+URZ], R3 ;  /* 0x00000003000085a7 */ /* 0x000ea400080010ff */
[----:B--2---:R-:W-:Y:S05]  /*9330*/  @!P0 BRA `(.L_x_159) ;  /* 0xfffffffc00f08947 */ /* 0x004fea000383ffff */
[----:B------:R-:W-:Y:S05]  /*9340*/  BRA `(.L_x_160) ;  /* 0xffffff9c00a87947 */ /* 0x000fea000383ffff */
.L_x_51:
[----:B------:R-:W-:-:S07]  /*9350*/  MOV R0, UR5 ;  /* 0x0000000500007c02 */ /* 0x000fce0008000f00 */
.L_x_161:
[----:B-1----:R1:W2:Y:S02]  /*9360*/  SYNCS.PHASECHK.TRANS64.TRYWAIT P0, [R0+URZ], R3 ;  /* 0x00000003000075a7 */ /* 0x0022a400080011ff */
[----:B--2---:R-:W-:Y:S05]  /*9370*/  @!P0 NANOSLEEP.SYNCS 0x989680 ;  /* 0x009896800000895d */ /* 0x004fea0003900000 */
[----:B------:R-:W2:Y:S02]  /*9380*/  @!P0 SYNCS.PHASECHK.TRANS64 P0, [R0+URZ], R3 ;  /* 0x00000003000085a7 */ /* 0x000ea400080010ff */
[----:B--2---:R-:W-:Y:S05]  /*9390*/  @!P0 BRA `(.L_x_161) ;  /* 0xfffffffc00f08947 */ /* 0x004fea000383ffff */
[----:B------:R-:W-:Y:S05]  /*93a0*/  BRA `(.L_x_162) ;  /* 0xffffff9c00b47947 */ /* 0x000fea000383ffff */
.L_x_52:
[----:B------:R-:W-:-:S07]  /*93b0*/  MOV R0, UR5 ;  /* 0x0000000500007c02 */ /* 0x000fce0008000f00 */
.L_x_163:
[----:B-1----:R1:W2:Y:S02]  /*93c0*/  SYNCS.PHASECHK.TRANS64.TRYWAIT P0, [R0+URZ], R3 ;  /* 0x00000003000075a7 */ /* 0x0022a400080011ff */
[----:B--2---:R-:W-:Y:S05]  /*93d0*/  @!P0 NANOSLEEP.SYNCS 0x989680 ;  /* 0x009896800000895d */ /* 0x004fea0003900000 */
[----:B------:R-:W2:Y:S02]  /*93e0*/  @!P0 SYNCS.PHASECHK.TRANS64 P0, [R0+URZ], R3 ;  /* 0x00000003000085a7 */ /* 0x000ea400080010ff */
[----:B--2---:R-:W-:Y:S05]  /*93f0*/  @!P0 BRA `(.L_x_163) ;  /* 0xfffffffc00f08947 */ /* 0x004fea000383ffff */
[----:B------:R-:W-:Y:S05]  /*9400*/  BRA `(.L_x_164) ;  /* 0xffffff9c00c07947 */ /* 0x000fea000383ffff */
.L_x_53:
[----:B------:R-:W-:-:S07]  /*9410*/  MOV R0, UR5 ;  /* 0x0000000500007c02 */ /* 0x000fce0008000f00 */
.L_x_165:
[----:B-1----:R1:W2:Y:S02]  /*9420*/  SYNCS.PHASECHK.TRANS64.TRYWAIT P0, [R0+URZ], R3 ;  /* 0x00000003000075a7 */ /* 0x0022a400080011ff */
[----:B--2---:R-:W-:Y:S05]  /*9430*/  @!P0 NANOSLEEP.SYNCS 0x989680 ;  /* 0x009896800000895d */ /* 0x004fea0003900000 */
[----:B------:R-:W2:Y:S02]  /*9440*/  @!P0 SYNCS.PHASECHK.TRANS64 P0, [R0+URZ], R3 ;  /* 0x00000003000085a7 */ /* 0x000ea400080010ff */
[----:B--2---:R-:W-:Y:S05]  /*9450*/  @!P0 BRA `(.L_x_165) ;  /* 0xfffffffc00f08947 */ /* 0x004fea000383ffff */
[----:B------:R-:W-:Y:S05]  /*9460*/  BRA `(.L_x_166) ;  /* 0xffffff9c00cc7947 */ /* 0x000fea000383ffff */
.L_x_54:
[----:B------:R-:W-:-:S07]  /*9470*/  MOV R0, UR5 ;  /* 0x0000000500007c02 */ /* 0x000fce0008000f00 */
.L_x_167:
[----:B-1----:R1:W2:Y:S02]  /*9480*/  SYNCS.PHASECHK.TRANS64.TRYWAIT P0, [R0+URZ], R3 ;  /* 0x00000003000075a7 */ /* 0x0022a400080011ff */
[----:B--2---:R-:W-:Y:S05]  /*9490*/  @!P0 NANOSLEEP.SYNCS 0x989680 ;  /* 0x009896800000895d */ /* 0x004fea0003900000 */
[----:B------:R-:W2:Y:S02]  /*94a0*/  @!P0 SYNCS.PHASECHK.TRANS64 P0, [R0+URZ], R3 ;  /* 0x00000003000085a7 */ /* 0x000ea400080010ff */
[----:B--2---:R-:W-:Y:S05]  /*94b0*/  @!P0 BRA `(.L_x_167) ;  /* 0xfffffffc00f08947 */ /* 0x004fea000383ffff */
[----:B------:R-:W-:Y:S05]  /*94c0*/  BRA `(.L_x_168) ;  /* 0xffffff9c00d87947 */ /* 0x000fea000383ffff */
.L_x_55:
[----:B------:R-:W-:-:S07]  /*94d0*/  MOV R0, UR5 ;  /* 0x0000000500007c02 */ /* 0x000fce0008000f00 */
.L_x_169:
[----:B-1----:R1:W2:Y:S02]  /*94e0*/  SYNCS.PHASECHK.TRANS64.TRYWAIT P0, [R0+URZ], R3 ;  /* 0x00000003000075a7 */ /* 0x0022a400080011ff */
[----:B--2---:R-:W-:Y:S05]  /*94f0*/  @!P0 NANOSLEEP.SYNCS 0x989680 ;  /* 0x009896800000895d */ /* 0x004fea0003900000 */
[----:B------:R-:W2:Y:S02]  /*9500*/  @!P0 SYNCS.PHASECHK.TRANS64 P0, [R0+URZ], R3 ;  /* 0x00000003000085a7 */ /* 0x000ea400080010ff */
[----:B--2---:R-:W-:Y:S05]  /*9510*/  @!P0 BRA `(.L_x_169) ;  /* 0xfffffffc00f08947 */ /* 0x004fea000383ffff */
[----:B------:R-:W-:Y:S05]  /*9520*/  BRA `(.L_x_170) ;  /* 0xffffff9c00e47947 */ /* 0x000fea000383ffff */
.L_x_56:
[----:B------:R-:W-:-:S07]  /*9530*/  MOV R0, UR5 ;  /* 0x0000000500007c02 */ /* 0x000fce0008000f00 */
.L_x_171:
[----:B-1----:R1:W2:Y:S02]  /*9540*/  SYNCS.PHASECHK.TRANS64.TRYWAIT P0, [R0+URZ], R3 ;  /* 0x00000003000075a7 */ /* 0x0022a400080011ff */
[----:B--2---:R-:W-:Y:S05]  /*9550*/  @!P0 NANOSLEEP.SYNCS 0x989680 ;  /* 0x009896800000895d */ /* 0x004fea0003900000 */
[----:B------:R-:W2:Y:S02]  /*9560*/  @!P0 SYNCS.PHASECHK.TRANS64 P0, [R0+URZ], R3 ;  /* 0x00000003000085a7 */ /* 0x000ea400080010ff */
[----:B--2---:R-:W-:Y:S05]  /*9570*/  @!P0 BRA `(.L_x_171) ;  /* 0xfffffffc00f08947 */ /* 0x004fea000383ffff */
[----:B------:R-:W-:Y:S05]  /*9580*/  BRA `(.L_x_172) ;  /* 0xffffff9c00f07947 */ /* 0x000fea000383ffff */
.L_x_57:
[----:B------:R-:W-:-:S07]  /*9590*/  MOV R0, UR5 ;  /* 0x0000000500007c02 */ /* 0x000fce0008000f00 */
.L_x_173:
[----:B-1----:R1:W2:Y:S02]  /*95a0*/  SYNCS.PHASECHK.TRANS64.TRYWAIT P0, [R0+URZ], R3 ;  /* 0x00000003000075a7 */ /* 0x0022a400080011ff */
[----:B--2---:R-:W-:Y:S05]  /*95b0*/  @!P0 NANOSLEEP.SYNCS 0x989680 ;  /* 0x009896800000895d */ /* 0x004fea0003900000 */
[----:B------:R-:W2:Y:S02]  /*95c0*/  @!P0 SYNCS.PHASECHK.TRANS64 P0, [R0+URZ], R3 ;  /* 0x00000003000085a7 */ /* 0x000ea400080010ff */
[----:B--2---:R-:W-:Y:S05]  /*95d0*/  @!P0 BRA `(.L_x_173) ;  /* 0xfffffffc00f08947 */ /* 0x004fea000383ffff */
[----:B------:R-:W-:Y:S05]  /*95e0*/  BRA `(.L_x_174) ;  /* 0xffffff9c00fc7947 */ /* 0x000fea000383ffff */
.L_x_58:
[----:B------:R-:W-:-:S07]  /*95f0*/  MOV R0, UR5 ;  /* 0x0000000500007c02 */ /* 0x000fce0008000f00 */
.L_x_175:
[----:B-1----:R1:W2:Y:S02]  /*9600*/  SYNCS.PHASECHK.TRANS64.TRYWAIT P0, [R0+URZ], R3 ;  /* 0x00000003000075a7 */ /* 0x0022a400080011ff */
[----:B--2---:R-:W-:Y:S05]  /*9610*/  @!P0 NANOSLEEP.SYNCS 0x989680 ;  /* 0x009896800000895d */ /* 0x004fea0003900000 */
[----:B------:R-:W2:Y:S02]  /*9620*/  @!P0 SYNCS.PHASECHK.TRANS64 P0, [R0+URZ], R3 ;  /* 0x00000003000085a7 */ /* 0x000ea400080010ff */
[----:B--2---:R-:W-:Y:S05]  /*9630*/  @!P0 BRA `(.L_x_175) ;  /* 0xfffffffc00f08947 */ /* 0x004fea000383ffff */
[----:B------:R-:W-:Y:S05]  /*9640*/  BRA `(.L_x_176) ;  /* 0xffffffa000087947 */ /* 0x000fea000383ffff */
.L_x_59:
[----:B------:R-:W-:-:S07]  /*9650*/  MOV R0, UR5 ;  /* 0x0000000500007c02 */ /* 0x000fce0008000f00 */
.L_x_177:
[----:B-1----:R1:W2:Y:S02]  /*9660*/  SYNCS.PHASECHK.TRANS64.TRYWAIT P0, [R0+URZ], R3 ;  /* 0x00000003000075a7 */ /* 0x0022a400080011ff */
[----:B--2---:R-:W-:Y:S05]  /*9670*/  @!P0 NANOSLEEP.SYNCS 0x989680 ;  /* 0x009896800000895d */ /* 0x004fea0003900000 */
[----:B------:R-:W2:Y:S02]  /*9680*/  @!P0 SYNCS.PHASECHK.TRANS64 P0, [R0+URZ], R3 ;  /* 0x00000003000085a7 */ /* 0x000ea400080010ff */
[----:B--2---:R-:W-:Y:S05]  /*9690*/  @!P0 BRA `(.L_x_177) ;  /* 0xfffffffc00f08947 */ /* 0x004fea000383ffff */
[----:B------:R-:W-:Y:S05]  /*96a0*/  BRA `(.L_x_178) ;  /* 0xffffffa000147947 */ /* 0x000fea000383ffff */
.L_x_60:
[----:B------:R-:W-:-:S07]  /*96b0*/  MOV R0, UR5 ;  /* 0x0000000500007c02 */ /* 0x000fce0008000f00 */
.L_x_179:
[----:B-1----:R1:W2:Y:S02]  /*96c0*/  SYNCS.PHASECHK.TRANS64.TRYWAIT P0, [R0+URZ], R3 ;  /* 0x00000003000075a7 */ /* 0x0022a400080011ff */
[----:B--2---:R-:W-:Y:S05]  /*96d0*/  @!P0 NANOSLEEP.SYNCS 0x989680 ;  /* 0x009896800000895d */ /* 0x004fea0003900000 */
[----:B------:R-:W2:Y:S02]  /*96e0*/  @!P0 SYNCS.PHASECHK.TRANS64 P0, [R0+URZ], R3 ;  /* 0x00000003000085a7 */ /* 0x000ea400080010ff */
[----:B--2---:R-:W-:Y:S05]  /*96f0*/  @!P0 BRA `(.L_x_179) ;  /* 0xfffffffc00f08947 */ /* 0x004fea000383ffff */
[----:B------:R-:W-:Y:S05]  /*9700*/  BRA `(.L_x_180) ;  /* 0xffffffa000207947 */ /* 0x000fea000383ffff */
.L_x_61:
[----:B------:R-:W-:-:S07]  /*9710*/  MOV R0, UR5 ;  /* 0x0000000500007c02 */ /* 0x000fce0008000f00 */
.L_x_181:
[----:B-1----:R1:W2:Y:S02]  /*9720*/  SYNCS.PHASECHK.TRANS64.TRYWAIT P0, [R0+URZ], R3 ;  /* 0x00000003000075a7 */ /* 0x0022a400080011ff */
[----:B--2---:R-:W-:Y:S05]  /*9730*/  @!P0 NANOSLEEP.SYNCS 0x989680 ;  /* 0x009896800000895d */ /* 0x004fea0003900000 */
[----:B------:R-:W2:Y:S02]  /*9740*/  @!P0 SYNCS.PHASECHK.TRANS64 P0, [R0+URZ], R3 ;  /* 0x00000003000085a7 */ /* 0x000ea400080010ff */
[----:B--2---:R-:W-:Y:S05]  /*9750*/  @!P0 BRA `(.L_x_181) ;  /* 0xfffffffc00f08947 */ /* 0x004fea000383ffff */
[----:B------:R-:W-:Y:S05]  /*9760*/  BRA `(.L_x_182) ;  /* 0xffffffa0002c7947 */ /* 0x000fea000383ffff */
.L_x_62:
[----:B------:R-:W-:-:S07]  /*9770*/  MOV R0, UR5 ;  /* 0x0000000500007c02 */ /* 0x000fce0008000f00 */
.L_x_183:
[----:B-1----:R1:W2:Y:S02]  /*9780*/  SYNCS.PHASECHK.TRANS64.TRYWAIT P0, [R0+URZ], R3 ;  /* 0x00000003000075a7 */ /* 0x0022a400080011ff */
[----:B--2---:R-:W-:Y:S05]  /*9790*/  @!P0 NANOSLEEP.SYNCS 0x989680 ;  /* 0x009896800000895d */ /* 0x004fea0003900000 */
[----:B------:R-:W2:Y:S02]  /*97a0*/  @!P0 SYNCS.PHASECHK.TRANS64 P0, [R0+URZ], R3 ;  /* 0x00000003000085a7 */ /* 0x000ea400080010ff */
[----:B--2---:R-:W-:Y:S05]  /*97b0*/  @!P0 BRA `(.L_x_183) ;  /* 0xfffffffc00f08947 */ /* 0x004fea000383ffff */
[----:B------:R-:W-:Y:S05]  /*97c0*/  BRA `(.L_x_184) ;  /* 0xffffffa000387947 */ /* 0x000fea000383ffff */
.L_x_63:
[----:B------:R-:W-:-:S07]  /*97d0*/  MOV R0, UR5 ;  /* 0x0000000500007c02 */ /* 0x000fce0008000f00 */
.L_x_185:
[----:B-1----:R1:W2:Y:S02]  /*97e0*/  SYNCS.PHASECHK.TRANS64.TRYWAIT P0, [R0+URZ], R3 ;  /* 0x00000003000075a7 */ /* 0x0022a400080011ff */
[----:B--2---:R-:W-:Y:S05]  /*97f0*/  @!P0 NANOSLEEP.SYNCS 0x989680 ;  /* 0x009896800000895d */ /* 0x004fea0003900000 */
[----:B------:R-:W2:Y:S02]  /*9800*/  @!P0 SYNCS.PHASECHK.TRANS64 P0, [R0+URZ], R3 ;  /* 0x00000003000085a7 */ /* 0x000ea400080010ff */
[----:B--2---:R-:W-:Y:S05]  /*9810*/  @!P0 BRA `(.L_x_185) ;  /* 0xfffffffc00f08947 */ /* 0x004fea000383ffff */
[----:B------:R-:W-:Y:S05]  /*9820*/  BRA `(.L_x_186) ;  /* 0xffffffa000447947 */ /* 0x000fea000383ffff */
.L_x_64:
[----:B------:R-:W-:-:S07]  /*9830*/  MOV R0, UR5 ;  /* 0x0000000500007c02 */ /* 0x000fce0008000f00 */
.L_x_187:
[----:B-1----:R1:W2:Y:S02]  /*9840*/  SYNCS.PHASECHK.TRANS64.TRYWAIT P0, [R0+URZ], R3 ;  /* 0x00000003000075a7 */ /* 0x0022a400080011ff */
[----:B--2---:R-:W-:Y:S05]  /*9850*/  @!P0 NANOSLEEP.SYNCS 0x989680 ;  /* 0x009896800000895d */ /* 0x004fea0003900000 */
[----:B------:R-:W2:Y:S02]  /*9860*/  @!P0 SYNCS.PHASECHK.TRANS64 P0, [R0+URZ], R3 ;  /* 0x00000003000085a7 */ /* 0x000ea400080010ff */
[----:B--2---:R-:W-:Y:S05]  /*9870*/  @!P0 BRA `(.L_x_187) ;  /* 0xfffffffc00f08947 */ /* 0x004fea000383ffff */
[----:B------:R-:W-:Y:S05]  /*9880*/  BRA `(.L_x_188) ;  /* 0xffffffa000507947 */ /* 0x000fea000383ffff */
.L_x_65:
[----:B------:R-:W-:-:S07]  /*9890*/  MOV R0, UR5 ;  /* 0x0000000500007c02 */ /* 0x000fce0008000f00 */
.L_x_189:
[----:B-1----:R1:W2:Y:S02]  /*98a0*/  SYNCS.PHASECHK.TRANS64.TRYWAIT P0, [R0+URZ], R3 ;  /* 0x00000003000075a7 */ /* 0x0022a400080011ff */
[----:B--2---:R-:W-:Y:S05]  /*98b0*/  @!P0 NANOSLEEP.SYNCS 0x989680 ;  /* 0x009896800000895d */ /* 0x004fea0003900000 */
[----:B------:R-:W2:Y:S02]  /*98c0*/  @!P0 SYNCS.PHASECHK.TRANS64 P0, [R0+URZ], R3 ;  /* 0x00000003000085a7 */ /* 0x000ea400080010ff */
[----:B--2---:R-:W-:Y:S05]  /*98d0*/  @!P0 BRA `(.L_x_189) ;  /* 0xfffffffc00f08947 */ /* 0x004fea000383ffff */
[----:B------:R-:W-:Y:S05]  /*98e0*/  BRA `(.L_x_190) ;  /* 0xffffffa0005c7947 */ /* 0x000fea000383ffff */
.L_x_66:
[----:B------:R-:W-:-:S07]  /*98f0*/  MOV R0, UR5 ;  /* 0x0000000500007c02 */ /* 0x000fce0008000f00 */
.L_x_191:
[----:B-1----:R1:W2:Y:S02]  /*9900*/  SYNCS.PHASECHK.TRANS64.TRYWAIT P0, [R0+URZ], R3 ;  /* 0x00000003000075a7 */ /* 0x0022a400080011ff */
[----:B--2---:R-:W-:Y:S05]  /*9910*/  @!P0 NANOSLEEP.SYNCS 0x989680 ;  /* 0x009896800000895d */ /* 0x004fea0003900000 */
[----:B------:R-:W2:Y:S02]  /*9920*/  @!P0 SYNCS.PHASECHK.TRANS64 P0, [R0+URZ], R3 ;  /* 0x00000003000085a7 */ /* 0x000ea400080010ff */
[----:B--2---:R-:W-:Y:S05]  /*9930*/  @!P0 BRA `(.L_x_191) ;  /* 0xfffffffc00f08947 */ /* 0x004fea000383ffff */
[----:B------:R-:W-:Y:S05]  /*9940*/  BRA `(.L_x_192) ;  /* 0xffffffa000687947 */ /* 0x000fea000383ffff */
.L_x_67:
[----:B------:R-:W-:-:S07]  /*9950*/  MOV R0, UR5 ;  /* 0x0000000500007c02 */ /* 0x000fce0008000f00 */
.L_x_193:
[----:B-1----:R1:W2:Y:S02]  /*9960*/  SYNCS.PHASECHK.TRANS64.TRYWAIT P0, [R0+URZ], R3 ;  /* 0x00000003000075a7 */ /* 0x0022a400080011ff */
[----:B--2---:R-:W-:Y:S05]  /*9970*/  @!P0 NANOSLEEP.SYNCS 0x989680 ;  /* 0x009896800000895d */ /* 0x004fea0003900000 */
[----:B------:R-:W2:Y:S02]  /*9980*/  @!P0 SYNCS.PHASECHK.TRANS64 P0, [R0+URZ], R3 ;  /* 0x00000003000085a7 */ /* 0x000ea400080010ff */
[----:B--2---:R-:W-:Y:S05]  /*9990*/  @!P0 BRA `(.L_x_193) ;  /* 0xfffffffc00f08947 */ /* 0x004fea000383ffff */
[----:B------:R-:W-:Y:S05]  /*99a0*/  BRA `(.L_x_194) ;  /* 0xffffffa000747947 */ /* 0x000fea000383ffff */
.L_x_68:
[----:B------:R-:W-:-:S07]  /*99b0*/  MOV R0, UR5 ;  /* 0x0000000500007c02 */ /* 0x000fce0008000f00 */
.L_x_195:
[----:B-1----:R1:W2:Y:S02]  /*99c0*/  SYNCS.PHASECHK.TRANS64.TRYWAIT P0, [R0+URZ], R3 ;  /* 0x00000003000075a7 */ /* 0x0022a400080011ff */
[----:B--2---:R-:W-:Y:S05]  /*99d0*/  @!P0 NANOSLEEP.SYNCS 0x989680 ;  /* 0x009896800000895d */ /* 0x004fea0003900000 */
[----:B------:R-:W2:Y:S02]  /*99e0*/  @!P0 SYNCS.PHASECHK.TRANS64 P0, [R0+URZ], R3 ;  /* 0x00000003000085a7 */ /* 0x000ea400080010ff */
[----:B--2---:R-:W-:Y:S05]  /*99f0*/  @!P0 BRA `(.L_x_195) ;  /* 0xfffffffc00f08947 */ /* 0x004fea000383ffff */
[----:B------:R-:W-:Y:S05]  /*9a00*/  BRA `(.L_x_196) ;  /* 0xffffffa000807947 */ /* 0x000fea000383ffff */
.L_x_69:
[----:B------:R-:W-:-:S07]  /*9a10*/  MOV R0, UR5 ;  /* 0x0000000500007c02 */ /* 0x000fce0008000f00 */
.L_x_197:
[----:B-1----:R1:W2:Y:S02]  /*9a20*/  SYNCS.PHASECHK.TRANS64.TRYWAIT P0, [R0+URZ], R3 ;  /* 0x00000003000075a7 */ /* 0x0022a400080011ff */
[----:B--2---:R-:W-:Y:S05]  /*9a30*/  @!P0 NANOSLEEP.SYNCS 0x989680 ;  /* 0x009896800000895d */ /* 0x004fea0003900000 */
[----:B------:R-:W2:Y:S02]  /*9a40*/  @!P0 SYNCS.PHASECHK.TRANS64 P0, [R0+URZ], R3 ;  /* 0x00000003000085a7 */ /* 0x000ea400080010ff */
[----:B--2---:R-:W-:Y:S05]  /*9a50*/  @!P0 BRA `(.L_x_197) ;  /* 0xfffffffc00f08947 */ /* 0x004fea000383ffff */
[----:B------:R-:W-:Y:S05]  /*9a60*/  BRA `(.L_x_198) ;  /* 0xffffffa0008c7947 */ /* 0x000fea000383ffff */
.L_x_70:
[----:B------:R-:W-:-:S07]  /*9a70*/  MOV R0, UR5 ;  /* 0x0000000500007c02 */ /* 0x000fce0008000f00 */
.L_x_199:
[----:B-1----:R1:W2:Y:S02]  /*9a80*/  SYNCS.PHASECHK.TRANS64.TRYWAIT P0, [R0+URZ], R3 ;  /* 0x00000003000075a7 */ /* 0x0022a400080011ff */
[----:B--2---:R-:W-:Y:S05]  /*9a90*/  @!P0 NANOSLEEP.SYNCS 0x989680 ;  /* 0x009896800000895d */ /* 0x004fea0003900000 */
[----:B------:R-:W2:Y:S02]  /*9aa0*/  @!P0 SYNCS.PHASECHK.TRANS64 P0, [R0+URZ], R3 ;  /* 0x00000003000085a7 */ /* 0x000ea400080010ff */
[----:B--2---:R-:W-:Y:S05]  /*9ab0*/  @!P0 BRA `(.L_x_199) ;  /* 0xfffffffc00f08947 */ /* 0x004fea000383ffff */
[----:B------:R-:W-:Y:S05]  /*9ac0*/  BRA `(.L_x_200) ;  /* 0xffffffa000987947 */ /* 0x000fea000383ffff */
.L_x_71:
[----:B------:R-:W-:-:S07]  /*9ad0*/  MOV R0, UR5 ;  /* 0x0000000500007c02 */ /* 0x000fce0008000f00 */
.L_x_201:
[----:B-1----:R1:W2:Y:S02]  /*9ae0*/  SYNCS.PHASECHK.TRANS64.TRYWAIT P0, [R0+URZ], R3 ;  /* 0x00000003000075a7 */ /* 0x0022a400080011ff */
[----:B--2---:R-:W-:Y:S05]  /*9af0*/  @!P0 NANOSLEEP.SYNCS 0x989680 ;  /* 0x009896800000895d */ /* 0x004fea0003900000 */
[----:B------:R-:W2:Y:S02]  /*9b00*/  @!P0 SYNCS.PHASECHK.TRANS64 P0, [R0+URZ], R3 ;  /* 0x00000003000085a7 */ /* 0x000ea400080010ff */
[----:B--2---:R-:W-:Y:S05]  /*9b10*/  @!P0 BRA `(.L_x_201) ;  /* 0xfffffffc00f08947 */ /* 0x004fea000383ffff */
[----:B------:R-:W-:Y:S05]  /*9b20*/  BRA `(.L_x_202) ;  /* 0xffffffa000a47947 */ /* 0x000fea000383ffff */
.L_x_72:
[----:B------:R-:W-:-:S07]  /*9b30*/  MOV R0, UR5 ;  /* 0x0000000500007c02 */ /* 0x000fce0008000f00 */
.L_x_203:
[----:B-1----:R1:W2:Y:S02]  /*9b40*/  SYNCS.PHASECHK.TRANS64.TRYWAIT P0, [R0+URZ], R3 ;  /* 0x00000003000075a7 */ /* 0x0022a400080011ff */
[----:B--2---:R-:W-:Y:S05]  /*9b50*/  @!P0 NANOSLEEP.SYNCS 0x989680 ;  /* 0x009896800000895d */ /* 0x004fea0003900000 */
[----:B------:R-:W2:Y:S02]  /*9b60*/  @!P0 SYNCS.PHASECHK.TRANS64 P0, [R0+URZ], R3 ;  /* 0x00000003000085a7 */ /* 0x000ea400080010ff */
[----:B--2---:R-:W-:Y:S05]  /*9b70*/  @!P0 BRA `(.L_x_203) ;  /* 0xfffffffc00f08947 */ /* 0x004fea000383ffff */
[----:B------:R-:W-:Y:S05]  /*9b80*/  BRA `(.L_x_204) ;  /* 0xffffffa000b07947 */ /* 0x000fea000383ffff */
.L_x_73:
[----:B------:R-:W-:-:S07]  /*9b90*/  MOV R0, UR5 ;  /* 0x0000000500007c02 */ /* 0x000fce0008000f00 */
.L_x_205:
[----:B-1----:R1:W2:Y:S02]  /*9ba0*/  SYNCS.PHASECHK.TRANS64.TRYWAIT P0, [R0+URZ], R3 ;  /* 0x00000003000075a7 */ /* 0x0022a400080011ff */
[----:B--2---:R-:W-:Y:S05]  /*9bb0*/  @!P0 NANOSLEEP.SYNCS 0x989680 ;  /* 0x009896800000895d */ /* 0x004fea0003900000 */
[----:B------:R-:W2:Y:S02]  /*9bc0*/  @!P0 SYNCS.PHASECHK.TRANS64 P0, [R0+URZ], R3 ;  /* 0x00000003000085a7 */ /* 0x000ea400080010ff */
[----:B--2---:R-:W-:Y:S05]  /*9bd0*/  @!P0 BRA `(.L_x_205) ;  /* 0xfffffffc00f08947 */ /* 0x004fea000383ffff */
[----:B------:R-:W-:Y:S05]  /*9be0*/  BRA `(.L_x_206) ;  /* 0xffffffa000bc7947 */ /* 0x000fea000383ffff */
.L_x_74:
[----:B------:R-:W-:-:S07]  /*9bf0*/  MOV R0, UR5 ;  /* 0x0000000500007c02 */ /* 0x000fce0008000f00 */
.L_x_207:
[----:B-1----:R1:W2:Y:S02]  /*9c00*/  SYNCS.PHASECHK.TRANS64.TRYWAIT P0, [R0+URZ], R3 ;  /* 0x00000003000075a7 */ /* 0x0022a400080011ff */
[----:B--2---:R-:W-:Y:S05]  /*9c10*/  @!P0 NANOSLEEP.SYNCS 0x989680 ;  /* 0x009896800000895d */ /* 0x004fea0003900000 */
[----:B------:R-:W2:Y:S02]  /*9c20*/  @!P0 SYNCS.PHASECHK.TRANS64 P0, [R0+URZ], R3 ;  /* 0x00000003000085a7 */ /* 0x000ea400080010ff */
[----:B--2---:R-:W-:Y:S05]  /*9c30*/  @!P0 BRA `(.L_x_207) ;  /* 0xfffffffc00f08947 */ /* 0x004fea000383ffff */
[----:B------:R-:W-:Y:S05]  /*9c40*/  BRA `(.L_x_208) ;  /* 0xffffffa000c87947 */ /* 0x000fea000383ffff */
.L_x_75:
[----:B------:R-:W-:-:S07]  /*9c50*/  MOV R0, UR5 ;  /* 0x0000000500007c02 */ /* 0x000fce0008000f00 */
.L_x_209:
[----:B-1----:R1:W2:Y:S02]  /*9c60*/  SYNCS.PHASECHK.TRANS64.TRYWAIT P0, [R0+URZ], R3 ;  /* 0x00000003000075a7 */ /* 0x0022a400080011ff */
[----:B--2---:R-:W-:Y:S05]  /*9c70*/  @!P0 NANOSLEEP.SYNCS 0x989680 ;  /* 0x009896800000895d */ /* 0x004fea0003900000 */
[----:B------:R-:W2:Y:S02]  /*9c80*/  @!P0 SYNCS.PHASECHK.TRANS64 P0, [R0+URZ], R3 ;  /* 0x00000003000085a7 */ /* 0x000ea400080010ff */
[----:B--2---:R-:W-:Y:S05]  /*9c90*/  @!P0 BRA `(.L_x_209) ;  /* 0xfffffffc00f08947 */ /* 0x004fea000383ffff */
[----:B------:R-:W-:Y:S05]  /*9ca0*/  BRA `(.L_x_210) ;  /* 0xffffffa000d47947 */ /* 0x000fea000383ffff */
.L_x_76:
[----:B------:R-:W-:-:S07]  /*9cb0*/  MOV R0, UR5 ;  /* 0x0000000500007c02 */ /* 0x000fce0008000f00 */
.L_x_211:
[----:B-1----:R1:W2:Y:S02]  /*9cc0*/  SYNCS.PHASECHK.TRANS64.TRYWAIT P0, [R0+URZ], R3 ;  /* 0x00000003000075a7 */ /* 0x0022a400080011ff */
[----:B--2---:R-:W-:Y:S05]  /*9cd0*/  @!P0 NANOSLEEP.SYNCS 0x989680 ;  /* 0x009896800000895d */ /* 0x004fea0003900000 */
[----:B------:R-:W2:Y:S02]  /*9ce0*/  @!P0 SYNCS.PHASECHK.TRANS64 P0, [R0+URZ], R3 ;  /* 0x00000003000085a7 */ /* 0x000ea400080010ff */
[----:B--2---:R-:W-:Y:S05]  /*9cf0*/  @!P0 BRA `(.L_x_211) ;  /* 0xfffffffc00f08947 */ /* 0x004fea000383ffff */
[----:B------:R-:W-:Y:S05]  /*9d00*/  BRA `(.L_x_212) ;  /* 0xffffffa000e07947 */ /* 0x000fea000383ffff */
.L_x_79:
[----:B-1----:R1:W2:Y:S02]  /*9d10*/  SYNCS.PHASECHK.TRANS64.TRYWAIT P0, [R2+URZ+0x2b0], R4 ;  /* 0x0002b004020075a7 */ /* 0x0022a400080011ff */
[----:B--2---:R-:W-:Y:S05]  /*9d20*/  @!P0 NANOSLEEP.SYNCS 0x989680 ;  /* 0x009896800000895d */ /* 0x004fea0003900000 */
[----:B------:R-:W2:Y:S02]  /*9d30*/  @!P0 SYNCS.PHASECHK.TRANS64 P0, [R2+URZ+0x2b0], R4 ;  /* 0x0002b004020085a7 */ /* 0x000ea400080010ff */
[----:B--2---:R-:W-:Y:S05]  /*9d40*/  @!P0 BRA `(.L_x_79) ;  /* 0xfffffffc00f08947 */ /* 0x004fea000383ffff */
[----:B------:R-:W-:Y:S05]  /*9d50*/  BRA `(.L_x_213) ;  /* 0xffffffa4003c7947 */ /* 0x000fea000383ffff */
.L_x_80:
[----:B------:R-:W-:-:S07]  /*9d60*/  MOV R2, UR4 ;  /* 0x0000000400027c02 */ /* 0x000fce0008000f00 */
.L_x_214:
[----:B-1----:R1:W2:Y:S02]  /*9d70*/  SYNCS.PHASECHK.TRANS64.TRYWAIT P0, [R2+URZ+0x260], R5 ;  /* 0x00026005020075a7 */ /* 0x0022a400080011ff */
[----:B--2---:R-:W-:Y:S05]  /*9d80*/  @!P0 NANOSLEEP.SYNCS 0x989680 ;  /* 0x009896800000895d */ /* 0x004fea0003900000 */
[----:B------:R-:W2:Y:S02]  /*9d90*/  @!P0 SYNCS.PHASECHK.TRANS64 P0, [R2+URZ+0x260], R5 ;  /* 0x00026005020085a7 */ /* 0x000ea400080010ff */
[----:B--2---:R-:W-:Y:S05]  /*9da0*/  @!P0 BRA `(.L_x_214) ;  /* 0xfffffffc00f08947 */ /* 0x004fea000383ffff */
[----:B------:R-:W-:Y:S05]  /*9db0*/  BRA `(.L_x_215) ;  /* 0xffffffa4004c7947 */ /* 0x000fea000383ffff */
.L_x_81:
[----:B-1----:R1:W2:Y:S02]  /*9dc0*/  SYNCS.PHASECHK.TRANS64.TRYWAIT P1, [R2+URZ+0x250], R4 ;  /* 0x00025004020075a7 */ /* 0x0022a400080211ff */
[----:B--2---:R-:W-:Y:S05]  /*9dd0*/  @!P1 NANOSLEEP.SYNCS 0x989680 ;  /* 0x009896800000995d */ /* 0x004fea0003900000 */
[----:B------:R-:W2:Y:S02]  /*9de0*/  @!P1 SYNCS.PHASECHK.TRANS64 P1, [R2+URZ+0x250], R4 ;  /* 0x00025004020095a7 */ /* 0x000ea400080210ff */
[----:B--2---:R-:W-:Y:S05]  /*9df0*/  @!P1 BRA `(.L_x_81) ;  /* 0xfffffffc00f09947 */ /* 0x004fea000383ffff */
[----:B------:R-:W-:Y:S05]  /*9e00*/  BRA `(.L_x_216) ;  /* 0xffffffa4007c7947 */ /* 0x000fea000383ffff */
.L_x_84:
[----:B------:R-:W-:-:S07]  /*9e10*/  MOV R0, UR4 ;  /* 0x0000000400007c02 */ /* 0x000fce0008000f00 */
.L_x_217:
[----:B-1----:R1:W2:Y:S02]  /*9e20*/  SYNCS.PHASECHK.TRANS64.TRYWAIT P0, [R0+URZ+0x260], R2 ;  /* 0x00026002000075a7 */ /* 0x0022a400080011ff */
[----:B--2---:R-:W-:Y:S05]  /*9e30*/  @!P0 NANOSLEEP.SYNCS 0x989680 ;  /* 0x009896800000895d */ /* 0x004fea0003900000 */
[----:B------:R-:W2:Y:S02]  /*9e40*/  @!P0 SYNCS.PHASECHK.TRANS64 P0, [R0+URZ+0x260], R2 ;  /* 0x00026002000085a7 */ /* 0x000ea400080010ff */
[----:B--2---:R-:W-:Y:S05]  /*9e50*/  @!P0 BRA `(.L_x_217) ;  /* 0xfffffffc00f08947 */ /* 0x004fea000383ffff */
[----:B------:R-:W-:Y:S05]  /*9e60*/  BRA `(.L_x_83) ;  /* 0xffffffa400d07947 */ /* 0x000fea000383ffff */
.L_x_91:
[----:B-1----:R1:W2:Y:S02]  /*9e70*/  SYNCS.PHASECHK.TRANS64.TRYWAIT P1, [R0+URZ+0x250], R2 ;  /* 0x00025002000075a7 */ /* 0x0022a400080211ff */
[----:B--2---:R-:W-:Y:S05]  /*9e80*/  @!P1 NANOSLEEP.SYNCS 0x989680 ;  /* 0x009896800000995d */ /* 0x004fea0003900000 */
[----:B------:R-:W2:Y:S02]  /*9e90*/  @!P1 SYNCS.PHASECHK.TRANS64 P1, [R0+URZ+0x250], R2 ;  /* 0x00025002000095a7 */ /* 0x000ea400080210ff */
[----:B--2---:R-:W-:Y:S05]  /*9ea0*/  @!P1 BRA `(.L_x_91) ;  /* 0xfffffffc00f09947 */ /* 0x004fea000383ffff */
[----:B------:R-:W-:Y:S05]  /*9eb0*/  BRA `(.L_x_218) ;  /* 0xffffffac002c7947 */ /* 0x000fea000383ffff */
.L_x_92:
[----:B------:R-:W-:-:S07]  /*9ec0*/  MOV R2, UR19 ;  /* 0x0000001300027c02 */ /* 0x000fce0008000f00 */
.L_x_219:
[----:B-1----:R1:W2:Y:S02]  /*9ed0*/  SYNCS.PHASECHK.TRANS64.TRYWAIT P0, [R2+URZ+0x290], R0 ;  /* 0x00029000020075a7 */ /* 0x0022a400080011ff */
[----:B--2---:R-:W-:Y:S05]  /*9ee0*/  @!P0 NANOSLEEP.SYNCS 0x989680 ;  /* 0x009896800000895d */ /* 0x004fea0003900000 */
[----:B------:R-:W2:Y:S02]  /*9ef0*/  @!P0 SYNCS.PHASECHK.TRANS64 P0, [R2+URZ+0x290], R0 ;  /* 0x00029000020085a7 */ /* 0x000ea400080010ff */
[----:B--2---:R-:W-:Y:S05]  /*9f00*/  @!P0 BRA `(.L_x_219) ;  /* 0xfffffffc00f08947 */ /* 0x004fea000383ffff */
[----:B------:R-:W-:Y:S05]  /*9f10*/  BRA `(.L_x_220) ;  /* 0xffffffac00607947 */ /* 0x000fea000383ffff */
.L_x_95:
[----:B------:R-:W-:Y:S07]  /*9f20*/  MOV R0, UR6 ;  /* 0x0000000600007c02 */ /* 0x000fee0008000f00 */
.L_x_221:
[----:B-1----:R1:W2:Y:S02]  /*9f30*/  SYNCS.PHASECHK.TRANS64.TRYWAIT P0, [R0+URZ], R2 ;  /* 0x00000002000075a7 */ /* 0x0022a400080011ff */
[----:B--2---:R-:W-:Y:S05]  /*9f40*/  @!P0 NANOSLEEP.SYNCS 0x989680 ;  /* 0x009896800000895d */ /* 0x004fea0003900000 */
[----:B------:R-:W2:Y:S02]  /*9f50*/  @!P0 SYNCS.PHASECHK.TRANS64 P0, [R0+URZ], R2 ;  /* 0x00000002000085a7 */ /* 0x000ea400080010ff */
[----:B--2---:R-:W-:Y:S05]  /*9f60*/  @!P0 BRA `(.L_x_221) ;  /* 0xfffffffc00f08947 */ /* 0x004fea000383ffff */
[----:B------:R-:W-:Y:S05]  /*9f70*/  BRA `(.L_x_94) ;  /* 0xffffffac00987947 */ /* 0x000fea000383ffff */
.L_x_98:
[----:B------:R-:W-:-:S07]  /*9f80*/  MOV R0, UR4 ;  /* 0x0000000400007c02 */ /* 0x000fce0008000f00 */
.L_x_222:
[----:B--2---:R2:W4:Y:S02]  /*9f90*/  SYNCS.PHASECHK.TRANS64.TRYWAIT P0, [R0+URZ], R2 ;  /* 0x00000002000075a7 */ /* 0x00452400080011ff */
[----:B----4-:R-:W-:Y:S05]  /*9fa0*/  @!P0 NANOSLEEP.SYNCS 0x989680 ;  /* 0x009896800000895d */ /* 0x010fea0003900000 */
[----:B------:R-:W4:Y:S02]  /*9fb0*/  @!P0 SYNCS.PHASECHK.TRANS64 P0, [R0+URZ], R2 ;  /* 0x00000002000085a7 */ /* 0x000f2400080010ff */
[----:B----4-:R-:W-:Y:S05]  /*9fc0*/  @!P0 BRA `(.L_x_222) ;  /* 0xfffffffc00f08947 */ /* 0x010fea000383ffff */
[----:B------:R-:W-:Y:S05]  /*9fd0*/  BRA `(.L_x_223) ;  /* 0xffffffb000387947 */ /* 0x000fea000383ffff */
.L_x_99:
[----:B------:R-:W-:-:S07]  /*9fe0*/  MOV R0, UR5 ;  /* 0x0000000500007c02 */ /* 0x000fce0008000f00 */
.L_x_224:
[----:B-1----:R1:W2:Y:S02]  /*9ff0*/  SYNCS.PHASECHK.TRANS64.TRYWAIT P0, [R0+URZ], R3 ;  /* 0x00000003000075a7 */ /* 0x0022a400080011ff */
[----:B--2---:R-:W-:Y:S05]  /*a000*/  @!P0 NANOSLEEP.SYNCS 0x989680 ;  /* 0x009896800000895d */ /* 0x004fea0003900000 */
[----:B------:R-:W2:Y:S02]  /*a010*/  @!P0 SYNCS.PHASECHK.TRANS64 P0, [R0+URZ], R3 ;  /* 0x00000003000085a7 */ /* 0x000ea400080010ff */
[----:B--2---:R-:W-:Y:S05]  /*a020*/  @!P0 BRA `(.L_x_224) ;  /* 0xfffffffc00f08947 */ /* 0x004fea000383ffff */
[----:B------:R-:W-:Y:S05]  /*a030*/  BRA `(.L_x_225) ;  /* 0xffffffb000447947 */ /* 0x000fea000383ffff */
.L_x_100:
[----:B------:R-:W-:-:S07]  /*a040*/  MOV R0, UR5 ;  /* 0x0000000500007c02 */ /* 0x000fce0008000f00 */
.L_x_226:
[----:B-1----:R1:W2:Y:S02]  /*a050*/  SYNCS.PHASECHK.TRANS64.TRYWAIT P0, [R0+URZ], R3 ;  /* 0x00000003000075a7 */ /* 0x0022a400080011ff */
[----:B--2---:R-:W-:Y:S05]  /*a060*/  @!P0 NANOSLEEP.SYNCS 0x989680 ;  /* 0x009896800000895d */ /* 0x004fea0003900000 */
[----:B------:R-:W2:Y:S02]  /*a070*/  @!P0 SYNCS.PHASECHK.TRANS64 P0, [R0+URZ], R3 ;  /* 0x00000003000085a7 */ /* 0x000ea400080010ff */
[----:B--2---:R-:W-:Y:S05]  /*a080*/  @!P0 BRA `(.L_x_226) ;  /* 0xfffffffc00f08947 */ /* 0x004fea000383ffff */
[----:B------:R-:W-:Y:S05]  /*a090*/  BRA `(.L_x_227) ;  /* 0xffffffb000507947 */ /* 0x000fea000383ffff */
.L_x_101:
[----:B-1----:R-:W-:-:S07]  /*a0a0*/  MOV R0, UR4 ;  /* 0x0000000400007c02 */ /* 0x002fce0008000f00 */
.L_x_228:
[----:B-1----:R1:W2:Y:S02]  /*a0b0*/  SYNCS.PHASECHK.TRANS64.TRYWAIT P0, [R0+URZ], R2 ;  /* 0x00000002000075a7 */ /* 0x0022a400080011ff */
[----:B--2---:R-:W-:Y:S05]  /*a0c0*/  @!P0 NANOSLEEP.SYNCS 0x989680 ;  /* 0x009896800000895d */ /* 0x004fea0003900000 */
[----:B------:R-:W2:Y:S02]  /*a0d0*/  @!P0 SYNCS.PHASECHK.TRANS64 P0, [R0+URZ], R2 ;  /* 0x00000002000085a7 */ /* 0x000ea400080010ff */
[----:B--2---:R-:W-:Y:S05]  /*a0e0*/  @!P0 BRA `(.L_x_228) ;  /* 0xfffffffc00f08947 */ /* 0x004fea000383ffff */
[----:B------:R-:W-:Y:S05]  /*a0f0*/  BRA `(.L_x_229) ;  /* 0xffffffb0005c7947 */ /* 0x000fea000383ffff */
.L_x_106:
[----:B--2---:R2:W3:Y:S02]  /*a100*/  SYNCS.PHASECHK.TRANS64.TRYWAIT P0, [R12+URZ+0x250], R0 ;  /* 0x000250000c0075a7 */ /* 0x0044e400080011ff */
[----:B---3--:R-:W-:Y:S05]  /*a110*/  @!P0 NANOSLEEP.SYNCS 0x989680 ;  /* 0x009896800000895d */ /* 0x008fea0003900000 */
[----:B------:R-:W3:Y:S02]  /*a120*/  @!P0 SYNCS.PHASECHK.TRANS64 P0, [R12+URZ+0x250], R0 ;  /* 0x000250000c0085a7 */ /* 0x000ee400080010ff */
[----:B---3--:R-:W-:Y:S05]  /*a130*/  @!P0 BRA `(.L_x_106) ;  /* 0xfffffffc00f08947 */ /* 0x008fea000383ffff */
[----:B------:R-:W-:Y:S05]  /*a140*/  BRA `(.L_x_230) ;  /* 0xffffffb400747947 */ /* 0x000fea000383ffff */
.L_x_109:
[----:B-1----:R-:W-:Y:S07]  /*a150*/  MOV R0, UR21 ;  /* 0x0000001500007c02 */ /* 0x002fee0008000f00 */
.L_x_231:
[----:B-1----:R1:W2:Y:S02]  /*a160*/  SYNCS.PHASECHK.TRANS64.TRYWAIT P2, [R0+URZ+0x248], R6 ;  /* 0x00024806000075a7 */ /* 0x0022a400080411ff */
[----:B--2---:R-:W-:Y:S05]  /*a170*/  @!P2 NANOSLEEP.SYNCS 0x989680 ;  /* 0x009896800000a95d */ /* 0x004fea0003900000 */
[----:B------:R-:W2:Y:S02]  /*a180*/  @!P2 SYNCS.PHASECHK.TRANS64 P2, [R0+URZ+0x248], R6 ;  /* 0x000248060000a5a7 */ /* 0x000ea400080410ff */
[----:B--2---:R-:W-:Y:S05]  /*a190*/  @!P2 BRA `(.L_x_231) ;  /* 0xfffffffc00f0a947 */ /* 0x004fea000383ffff */
[----:B------:R-:W-:Y:S05]  /*a1a0*/  BRA `(.L_x_108) ;  /* 0xffffffb800dc7947 */ /* 0x000fea000383ffff */
.L_x_112:
[----:B------:R-:W-:Y:S07]  /*a1b0*/  MOV R0, UR21 ;  /* 0x0000001500007c02 */ /* 0x000fee0008000f00 */
.L_x_232:
[----:B-1----:R1:W2:Y:S02]  /*a1c0*/  SYNCS.PHASECHK.TRANS64.TRYWAIT P0, [R0+URZ+0x230], R9 ;  /* 0x00023009000075a7 */ /* 0x0022a400080011ff */
[----:B--2---:R-:W-:Y:S05]  /*a1d0*/  @!P0 NANOSLEEP.SYNCS 0x989680 ;  /* 0x009896800000895d */ /* 0x004fea0003900000 */
[----:B------:R-:W2:Y:S02]  /*a1e0*/  @!P0 SYNCS.PHASECHK.TRANS64 P0, [R0+URZ+0x230], R9 ;  /* 0x00023009000085a7 */ /* 0x000ea400080010ff */
[----:B--2---:R-:W-:Y:S05]  /*a1f0*/  @!P0 BRA `(.L_x_232) ;  /* 0xfffffffc00f08947 */ /* 0x004fea000383ffff */
[----:B------:R-:W-:Y:S05]  /*a200*/  BRA `(.L_x_233) ;  /* 0xffffffbc00387947 */ /* 0x000fea000383ffff */
.L_x_113:
[----:B------:R-:W-:Y:S07]  /*a210*/  MOV R0, UR21 ;  /* 0x0000001500007c02 */ /* 0x000fee0008000f00 */
.L_x_234:
[----:B-1----:R1:W2:Y:S02]  /*a220*/  SYNCS.PHASECHK.TRANS64.TRYWAIT P0, [R0+URZ+0x238], R9 ;  /* 0x00023809000075a7 */ /* 0x0022a400080011ff */
[----:B--2---:R-:W-:Y:S05]  /*a230*/  @!P0 NANOSLEEP.SYNCS 0x989680 ;  /* 0x009896800000895d */ /* 0x004fea0003900000 */
[----:B------:R-:W2:Y:S02]  /*a240*/  @!P0 SYNCS.PHASECHK.TRANS64 P0, [R0+URZ+0x238], R9 ;  /* 0x00023809000085a7 */ /* 0x000ea400080010ff */
[----:B--2---:R-:W-:Y:S05]  /*a250*/  @!P0 BRA `(.L_x_234) ;  /* 0xfffffffc00f08947 */ /* 0x004fea000383ffff */
[----:B------:R-:W-:Y:S05]  /*a260*/  BRA `(.L_x_235) ;  /* 0xffffffbc00747947 */ /* 0x000fea000383ffff */
.L_x_115:
[----:B------:R-:W-:-:S07]  /*a270*/  MOV R0, UR21 ;  /* 0x0000001500007c02 */ /* 0x000fce0008000f00 */
.L_x_236:
[----:B-1----:R1:W3:Y:S02]  /*a280*/  SYNCS.PHASECHK.TRANS64.TRYWAIT P0, [R0+URZ+0x230], R2 ;  /* 0x00023002000075a7 */ /* 0x0022e400080011ff */
[----:B---3--:R-:W-:Y:S05]  /*a290*/  @!P0 NANOSLEEP.SYNCS 0x989680 ;  /* 0x009896800000895d */ /* 0x008fea0003900000 */
[----:B------:R-:W3:Y:S02]  /*a2a0*/  @!P0 SYNCS.PHASECHK.TRANS64 P0, [R0+URZ+0x230], R2 ;  /* 0x00023002000085a7 */ /* 0x000ee400080010ff */
[----:B---3--:R-:W-:Y:S05]  /*a2b0*/  @!P0 BRA `(.L_x_236) ;  /* 0xfffffffc00f08947 */ /* 0x008fea000383ffff */
[----:B------:R-:W-:Y:S05]  /*a2c0*/  BRA `(.L_x_237) ;  /* 0xffffffbc00e47947 */ /* 0x000fea000383ffff */
.L_x_117:
[----:B--2---:R2:W4:Y:S02]  /*a2d0*/  SYNCS.PHASECHK.TRANS64.TRYWAIT P0, [R3+URZ+0x250], R0 ;  /* 0x00025000030075a7 */ /* 0x00452400080011ff */
[----:B----4-:R-:W-:Y:S05]  /*a2e0*/  @!P0 NANOSLEEP.SYNCS 0x989680 ;  /* 0x009896800000895d */ /* 0x010fea0003900000 */
[----:B------:R-:W4:Y:S02]  /*a2f0*/  @!P0 SYNCS.PHASECHK.TRANS64 P0, [R3+URZ+0x250], R0 ;  /* 0x00025000030085a7 */ /* 0x000f2400080010ff */
[----:B----4-:R-:W-:Y:S05]  /*a300*/  @!P0 BRA `(.L_x_117) ;  /* 0xfffffffc00f08947 */ /* 0x010fea000383ffff */
[----:B------:R-:W-:Y:S05]  /*a310*/  BRA `(.L_x_238) ;  /* 0xffffffc000ac7947 */ /* 0x000fea000383ffff */
.L_x_128:
[----:B-1----:R1:W2:Y:S02]  /*a320*/  SYNCS.PHASECHK.TRANS64.TRYWAIT P1, [R3+URZ+0x220], R0 ;  /* 0x00022000030075a7 */ /* 0x0022a400080211ff */
[----:B--2---:R-:W-:Y:S05]  /*a330*/  @!P1 NANOSLEEP.SYNCS 0x989680 ;  /* 0x009896800000995d */ /* 0x004fea0003900000 */
[----:B------:R-:W2:Y:S02]  /*a340*/  @!P1 SYNCS.PHASECHK.TRANS64 P1, [R3+URZ+0x220], R0 ;  /* 0x00022000030095a7 */ /* 0x000ea400080210ff */
[----:B--2---:R-:W-:Y:S05]  /*a350*/  @!P1 BRA `(.L_x_128) ;  /* 0xfffffffc00f09947 */ /* 0x004fea000383ffff */
[----:B------:R-:W-:Y:S05]  /*a360*/  BRA `(.L_x_127) ;  /* 0xffffffd000087947 */ /* 0x000fea000383ffff */
.L_x_130:
[----:B--2---:R2:W3:Y:S02]  /*a370*/  SYNCS.PHASECHK.TRANS64.TRYWAIT P0, [R43+URZ+0x270], R4 ;  /* 0x000270042b0075a7 */ /* 0x0044e400080011ff */
[----:B---3--:R-:W-:Y:S05]  /*a380*/  @!P0 NANOSLEEP.SYNCS 0x989680 ;  /* 0x009896800000895d */ /* 0x008fea0003900000 */
[----:B------:R-:W3:Y:S02]  /*a390*/  @!P0 SYNCS.PHASECHK.TRANS64 P0, [R43+URZ+0x270], R4 ;  /* 0x000270042b0085a7 */ /* 0x000ee400080010ff */
[----:B---3--:R-:W-:Y:S05]  /*a3a0*/  @!P0 BRA `(.L_x_130) ;  /* 0xfffffffc00f08947 */ /* 0x008fea000383ffff */
[----:B------:R-:W-:Y:S05]  /*a3b0*/  BRA `(.L_x_129) ;  /* 0xffffffd0005c7947 */ /* 0x000fea000383ffff */
.L_x_138:
[----:B--2---:R2:W3:Y:S02]  /*a3c0*/  SYNCS.PHASECHK.TRANS64.TRYWAIT P0, [R3+URZ+0x220], R0 ;  /* 0x00022000030075a7 */ /* 0x0044e400080011ff */
[----:B---3--:R-:W-:Y:S05]  /*a3d0*/  @!P0 NANOSLEEP.SYNCS 0x989680 ;  /* 0x009896800000895d */ /* 0x008fea0003900000 */
[----:B------:R-:W3:Y:S02]  /*a3e0*/  @!P0 SYNCS.PHASECHK.TRANS64 P0, [R3+URZ+0x220], R0 ;  /* 0x00022000030085a7 */ /* 0x000ee400080010ff */
[----:B---3--:R-:W-:Y:S05]  /*a3f0*/  @!P0 BRA `(.L_x_138) ;  /* 0xfffffffc00f08947 */ /* 0x008fea000383ffff */
[----:B------:R-:W-:Y:S05]  /*a400*/  BRA `(.L_x_137) ;  /* 0xffffffdc00507947 */ /* 0x000fea000383ffff */
        .weak           $__internal_0_$__cuda_sm10x_tcgen05_guardrail_trap_col_being_dealloced_not_returned_by_alloc
        .type           $__internal_0_$__cuda_sm10x_tcgen05_guardrail_trap_col_being_dealloced_not_returned_by_alloc,@function
        .size           $__internal_0_$__cuda_sm10x_tcgen05_guardrail_trap_col_being_dealloced_not_returned_by_alloc,($__internal_1_$__cuda_sm10x_tcgen05_guardrail_trap_phase_invalid_during_alloc - $__internal_0_$__cuda_sm10x_tcgen05_guardrail_trap_col_being_dealloced_not_returned_by_alloc)
$__internal_0_$__cuda_sm10x_tcgen05_guardrail_trap_col_being_dealloced_not_returned_by_alloc:
[----:B------:R-:W-:Y:S05]  /*a410*/  BPT.TRAP 0x1 ;  /* 0x000000040000795c */ /* 0x000fea0000300000 */
[----:B------:R-:W-:-:S04]  /*a420*/  HFMA2 R3, -RZ, RZ, 0, 0 ;  /* 0x00000000ff037431 */ /* 0x000fc800000001ff */
[----:B------:R-:W-:Y:S05]  /*a430*/  RET.REL.NODEC R2 `(_ZN7cutlass13device_kernelINS_4gemm6kernel13GemmUniversalIN4cute5tupleIJiiiiEEENS1_10collective13CollectiveMmaINS1_35MainloopSm100TmaUmmaWarpSpecializedILi34ELi2ELi4ENS5_IJNS4_1CILi4EEESB_NSA_ILi1EEEEEEEENS5_IJNSA_ILi64EEENSA_ILi128EEENSA_ILi32EEEEEEaNS5_IJlSC_lEEEaSJ_NS4_8TiledMMAINS4_8MMA_AtomIJNS4_15SM100_MMA_S8_SSIaaiLi64ELi128ELNS4_4UMMA5MajorE0ELSO_0ELNSN_8SaturateE0EEEEEENS4_6LayoutINS5_IJSC_SC_SC_EEENS5_IJNSA_ILi0EEESU_SU_EEEEENS5_IJNS4_10UnderscoreESX_SX_EEEEENS4_23SM90_TMA_LOAD_MULTICASTENS4_14ComposedLayoutINS4_7SwizzleILi1ELi4ELi3EEENS4_18smem_ptr_flag_bitsILi8EEENSS_INS5_IJNSA_ILi8EEESH_EEENS5_IJSH_SC_EEEEEEEvNS4_8identityES10_S1A_vS1B_EENS_8epilogue10collective18CollectiveEpilogueINS1D_23Sm100TmaWarpSpecializedILi2ELi2ELi32ELb0ELb0EEEJSI_NS5_IJNSS_ISF_SC_EES1I_EEEaSJ_aSJ_NS1D_6fusion15FusionCallbacksIS1H_NS1K_17LinearCombinationIaiaiLNS_15FloatRoundStyleE2EEESI_S1J_JEEENS4_5SM1004TMEM4LOAD26SM100_TMEM_LOAD_16dp32b32xENS4_13SM90_TMA_LOADENS11_INS12_ILi2ELi4ELi3EEES15_NSS_INS5_IJS16_SF_EEENS5_IJSF_SC_EEEEEEENS4_39AutoVectorizingCopyWithAssumedAlignmentILi128EEENS4_14SM90_TMA_STOREES1Z_S21_S21_EEEvvEEEEvNT_6ParamsE) ;  /* 0xffffff5802f07950 */ /* 0x000fea0003c3ffff */
        .weak           $__internal_1_$__cuda_sm10x_tcgen05_guardrail_trap_phase_invalid_during_alloc
        .type           $__internal_1_$__cuda_sm10x_tcgen05_guardrail_trap_phase_invalid_during_alloc,@function
        .size           $__internal_1_$__cuda_sm10x_tcgen05_guardrail_trap_phase_invalid_during_alloc,($__internal_2_$__cuda_sm10x_tcgen05_guardrail_trap_unallocated_columns_being_dealloced - $__internal_1_$__cuda_sm10x_tcgen05_guardrail_trap_phase_invalid_during_alloc)
$__internal_1_$__cuda_sm10x_tcgen05_guardrail_trap_phase_invalid_during_alloc:
[----:B------:R-:W-:Y:S05]  /*a440*/  BPT.TRAP 0x1 ;  /* 0x000000040000795c */ /* 0x000fea0000300000 */
[----:B------:R-:W-:-:S04]  /*a450*/  MOV R5, 0x0 ;  /* 0x0000000000057802 */ /* 0x000fc80000000f00 */
[----:B------:R-:W-:Y:S05]  /*a460*/  RET.REL.NODEC R4 `(_ZN7cutlass13device_kernelINS_4gemm6kernel13GemmUniversalIN4cute5tupleIJiiiiEEENS1_10collective13CollectiveMmaINS1_35MainloopSm100TmaUmmaWarpSpecializedILi34ELi2ELi4ENS5_IJNS4_1CILi4EEESB_NSA_ILi1EEEEEEEENS5_IJNSA_ILi64EEENSA_ILi128EEENSA_ILi32EEEEEEaNS5_IJlSC_lEEEaSJ_NS4_8TiledMMAINS4_8MMA_AtomIJNS4_15SM100_MMA_S8_SSIaaiLi64ELi128ELNS4_4UMMA5MajorE0ELSO_0ELNSN_8SaturateE0EEEEEENS4_6LayoutINS5_IJSC_SC_SC_EEENS5_IJNSA_ILi0EEESU_SU_EEEEENS5_IJNS4_10UnderscoreESX_SX_EEEEENS4_23SM90_TMA_LOAD_MULTICASTENS4_14ComposedLayoutINS4_7SwizzleILi1ELi4ELi3EEENS4_18smem_ptr_flag_bitsILi8EEENSS_INS5_IJNSA_ILi8EEESH_EEENS5_IJSH_SC_EEEEEEEvNS4_8identityES10_S1A_vS1B_EENS_8epilogue10collective18CollectiveEpilogueINS1D_23Sm100TmaWarpSpecializedILi2ELi2ELi32ELb0ELb0EEEJSI_NS5_IJNSS_ISF_SC_EES1I_EEEaSJ_aSJ_NS1D_6fusion15FusionCallbacksIS1H_NS1K_17LinearCombinationIaiaiLNS_15FloatRoundStyleE2EEESI_S1J_JEEENS4_5SM1004TMEM4LOAD26SM100_TMEM_LOAD_16dp32b32xENS4_13SM90_TMA_LOADENS11_INS12_ILi2ELi4ELi3EEES15_NSS_INS5_IJS16_SF_EEENS5_IJSF_SC_EEEEEEENS4_39AutoVectorizingCopyWithAssumedAlignmentILi128EEENS4_14SM90_TMA_STOREES1Z_S21_S21_EEEvvEEEEvNT_6ParamsE) ;  /* 0xffffff5804e47950 */ /* 0x000fea0003c3ffff */
        .weak           $__internal_2_$__cuda_sm10x_tcgen05_guardrail_trap_unallocated_columns_being_dealloced
        .type           $__internal_2_$__cuda_sm10x_tcgen05_guardrail_trap_unallocated_columns_being_dealloced,@function
        .size           $__internal_2_$__cuda_sm10x_tcgen05_guardrail_trap_unallocated_columns_being_dealloced,(.L_x_240 - $__internal_2_$__cuda_sm10x_tcgen05_guardrail_trap_unallocated_columns_being_dealloced)
$__internal_2_$__cuda_sm10x_tcgen05_guardrail_trap_unallocated_columns_being_dealloced:
[----:B------:R-:W-:Y:S05]  /*a470*/  BPT.TRAP 0x1 ;  /* 0x000000040000795c */ /* 0x000fea0000300000 */
[----:B------:R-:W-:-:S04]  /*a480*/  HFMA2 R3, -RZ, RZ, 0, 0 ;  /* 0x00000000ff037431 */ /* 0x000fc800000001ff */
[----:B------:R-:W-:Y:S05]  /*a490*/  RET.REL.NODEC R2 `(_ZN7cutlass13device_kernelINS_4gemm6kernel13GemmUniversalIN4cute5tupleIJiiiiEEENS1_10collective13CollectiveMmaINS1_35MainloopSm100TmaUmmaWarpSpecializedILi34ELi2ELi4ENS5_IJNS4_1CILi4EEESB_NSA_ILi1EEEEEEEENS5_IJNSA_ILi64EEENSA_ILi128EEENSA_ILi32EEEEEEaNS5_IJlSC_lEEEaSJ_NS4_8TiledMMAINS4_8MMA_AtomIJNS4_15SM100_MMA_S8_SSIaaiLi64ELi128ELNS4_4UMMA5MajorE0ELSO_0ELNSN_8SaturateE0EEEEEENS4_6LayoutINS5_IJSC_SC_SC_EEENS5_IJNSA_ILi0EEESU_SU_EEEEENS5_IJNS4_10UnderscoreESX_SX_EEEEENS4_23SM90_TMA_LOAD_MULTICASTENS4_14ComposedLayoutINS4_7SwizzleILi1ELi4ELi3EEENS4_18smem_ptr_flag_bitsILi8EEENSS_INS5_IJNSA_ILi8EEESH_EEENS5_IJSH_SC_EEEEEEEvNS4_8identityES10_S1A_vS1B_EENS_8epilogue10collective18CollectiveEpilogueINS1D_23Sm100TmaWarpSpecializedILi2ELi2ELi32ELb0ELb0EEEJSI_NS5_IJNSS_ISF_SC_EES1I_EEEaSJ_aSJ_NS1D_6fusion15FusionCallbacksIS1H_NS1K_17LinearCombinationIaiaiLNS_15FloatRoundStyleE2EEESI_S1J_JEEENS4_5SM1004TMEM4LOAD26SM100_TMEM_LOAD_16dp32b32xENS4_13SM90_TMA_LOADENS11_INS12_ILi2ELi4ELi3EEES15_NSS_INS5_IJS16_SF_EEENS5_IJSF_SC_EEEEEEENS4_39AutoVectorizingCopyWithAssumedAlignmentILi128EEENS4_14SM90_TMA_STOREES1Z_S21_S21_EEEvvEEEEvNT_6ParamsE) ;  /* 0xffffff5802d87950 */ /* 0x000fea0003c3ffff */
.L_x_239:
[----:B------:R-:W-:-:S00]  /*a4a0*/  BRA `(.L_x_239) ;  /* 0xfffffffc00fc7947 */ /* 0x000fc0000383ffff */
[----:B------:R-:W-:-:S00]  /*a4b0*/  NOP ;  /* 0x0000000000007918 */ /* 0x000fc00000000000 */
        /* <DEDUP_REMOVED lines=12> */
.L_x_240:


//--------------------- .nv.global.init           --------------------------
	.section	.nv.global.init,"aw",@progbits
.nv.global.init:
	.type		$str$27,@object
	.size		$str$27,($str$28 - $str$27)
$str$27:
        /*0000*/ 	.byte	0x28, 0x61, 0x64, 0x64, 0x72, 0x65, 0x73, 0x73, 0x20, 0x26, 0x20, 0x6d, 0x61, 0x73, 0x6b, 0x29
        /*0010*/ 	.byte	0x20, 0x3d, 0x3d, 0x20, 0x30, 0x00
	.type		$str$28,@object
	.size		$str$28,($str$26 - $str$28)
$str$28:
        /*0016*/ 	.byte	0x2f, 0x74, 0x6d, 0x70, 0x2f, 0x63, 0x75, 0x74, 0x6c, 0x61, 0x73, 0x73, 0x5f, 0x73, 0x77, 0x65
        /*0026*/ 	.byte	0x65, 0x70, 0x5f, 0x73, 0x72, 0x63, 0x2f, 0x69, 0x6e, 0x63, 0x6c, 0x75, 0x64, 0x65, 0x2f, 0x63
        /*0036*/ 	.byte	0x75, 0x74, 0x65, 0x2f, 0x70, 0x6f, 0x69, 0x6e, 0x74, 0x65, 0x72, 0x5f, 0x66, 0x6c, 0x61, 0x67
        /*0046*/ 	.byte	0x67, 0x65, 0x64, 0x2e, 0x68, 0x70, 0x70, 0x00
	.type		$str$26,@object
	.size		$str$26,($str$25 - $str$26)
$str$26:
        /*004e*/ 	.byte	0x2f, 0x74, 0x6d, 0x70, 0x2f, 0x63, 0x75, 0x74, 0x6c, 0x61, 0x73, 0x73, 0x5f, 0x73, 0x77, 0x65
        /*005e*/ 	.byte	0x65, 0x70, 0x5f, 0x73, 0x72, 0x63, 0x2f, 0x69, 0x6e, 0x63, 0x6c, 0x75, 0x64, 0x65, 0x2f, 0x63
        /*006e*/ 	.byte	0x75, 0x74, 0x65, 0x2f, 0x61, 0x74, 0x6f, 0x6d, 0x2f, 0x63, 0x6f, 0x70, 0x79, 0x5f, 0x74, 0x72
        /*007e*/ 	.byte	0x61, 0x69, 0x74, 0x73, 0x5f, 0x73, 0x6d, 0x31, 0x30, 0x30, 0x2e, 0x68, 0x70, 0x70, 0x00
	.type		$str$25,@object
	.size		$str$25,(__unnamed_1 - $str$25)
$str$25:
        /*008d*/ 	.byte	0x28, 0x28, 0x75, 0x69, 0x6e, 0x74, 0x33, 0x32, 0x5f, 0x74, 0x28, 0x74, 0x68, 0x72, 0x65, 0x61
        /*009d*/ 	.byte	0x64, 0x49, 0x64, 0x78, 0x2e, 0x78, 0x29, 0x20, 0x2f, 0x20, 0x33, 0x32, 0x29, 0x20, 0x25, 0x20
        /*00ad*/ 	.byte	0x34, 0x29, 0x20, 0x3d, 0x3d, 0x20, 0x28, 0x28, 0x28, 0x74, 0x6d, 0x65, 0x6d, 0x5f, 0x61, 0x64
        /*00bd*/ 	.byte	0x64, 0x72, 0x20, 0x3e, 0x3e, 0x20, 0x31, 0x36, 0x29, 0x20, 0x2f, 0x20, 0x33, 0x32, 0x29, 0x20
        /*00cd*/ 	.byte	0x25, 0x20, 0x34, 0x29, 0x00
	.type		__unnamed_1,@object
	.size		__unnamed_1,(__unnamed_2 - __unnamed_1)
__unnamed_1:
        /*00d2*/ 	.byte	0x61, 0x75, 0x74, 0x6f, 0x20, 0x63, 0x75, 0x74, 0x65, 0x3a, 0x3a, 0x61, 0x73, 0x5f, 0x70, 0x6f
        /* <DEDUP_REMOVED lines=24> */
        /*0262*/ 	.byte	0x00
	.type		__unnamed_2,@object
	.size		__unnamed_2,(.L_2 - __unnamed_2)
__unnamed_2:
        /* <DEDUP_REMOVED lines=41> */
.L_2:


//--------------------- .nv.shared._ZN7cutlass13device_kernelINS_4gemm6kernel13GemmUniversalIN4cute5tupleIJiiiiEEENS1_10collective13CollectiveMmaINS1_35MainloopSm100TmaUmmaWarpSpecializedILi34ELi2ELi4ENS5_IJNS4_1CILi4EEESB_NSA_ILi1EEEEEEEENS5_IJNSA_ILi64EEENSA_ILi128EEENSA_ILi32EEEEEEaNS5_IJlSC_lEEEaSJ_NS4_8TiledMMAINS4_8MMA_AtomIJNS4_15SM100_MMA_S8_SSIaaiLi64ELi128ELNS4_4UMMA5MajorE0ELSO_0ELNSN_8SaturateE0EEEEEENS4_6LayoutINS5_IJSC_SC_SC_EEENS5_IJNSA_ILi0EEESU_SU_EEEEENS5_IJNS4_10UnderscoreESX_SX_EEEEENS4_23SM90_TMA_LOAD_MULTICASTENS4_14ComposedLayoutINS4_7SwizzleILi1ELi4ELi3EEENS4_18smem_ptr_flag_bitsILi8EEENSS_INS5_IJNSA_ILi8EEESH_EEENS5_IJSH_SC_EEEEEEEvNS4_8identityES10_S1A_vS1B_EENS_8epilogue10collective18CollectiveEpilogueINS1D_23Sm100TmaWarpSpecializedILi2ELi2ELi32ELb0ELb0EEEJSI_NS5_IJNSS_ISF_SC_EES1I_EEEaSJ_aSJ_NS1D_6fusion15FusionCallbacksIS1H_NS1K_17LinearCombinationIaiaiLNS_15FloatRoundStyleE2EEESI_S1J_JEEENS4_5SM1004TMEM4LOAD26SM100_TMEM_LOAD_16dp32b32xENS4_13SM90_TMA_LOADENS11_INS12_ILi2ELi4ELi3EEES15_NSS_INS5_IJS16_SF_EEENS5_IJSF_SC_EEEEEEENS4_39AutoVectorizingCopyWithAssumedAlignmentILi128EEENS4_14SM90_TMA_STOREES1Z_S21_S21_EEEvvEEEEvNT_6ParamsE --------------------------
	.section	.nv.shared._ZN7cutlass13device_kernelINS_4gemm6kernel13GemmUniversalIN4cute5tupleIJiiiiEEENS1_10collective13CollectiveMmaINS1_35MainloopSm100TmaUmmaWarpSpecializedILi34ELi2ELi4ENS5_IJNS4_1CILi4EEESB_NSA_ILi1EEEEEEEENS5_IJNSA_ILi64EEENSA_ILi128EEENSA_ILi32EEEEEEaNS5_IJlSC_lEEEaSJ_NS4_8TiledMMAINS4_8MMA_AtomIJNS4_15SM100_MMA_S8_SSIaaiLi64ELi128ELNS4_4UMMA5MajorE0ELSO_0ELNSN_8SaturateE0EEEEEENS4_6LayoutINS5_IJSC_SC_SC_EEENS5_IJNSA_ILi0EEESU_SU_EEEEENS5_IJNS4_10UnderscoreESX_SX_EEEEENS4_23SM90_TMA_LOAD_MULTICASTENS4_14ComposedLayoutINS4_7SwizzleILi1ELi4ELi3EEENS4_18smem_ptr_flag_bitsILi8EEENSS_INS5_IJNSA_ILi8EEESH_EEENS5_IJSH_SC_EEEEEEEvNS4_8identityES10_S1A_vS1B_EENS_8epilogue10collective18CollectiveEpilogueINS1D_23Sm100TmaWarpSpecializedILi2ELi2ELi32ELb0ELb0EEEJSI_NS5_IJNSS_ISF_SC_EES1I_EEEaSJ_aSJ_NS1D_6fusion15FusionCallbacksIS1H_NS1K_17LinearCombinationIaiaiLNS_15FloatRoundStyleE2EEESI_S1J_JEEENS4_5SM1004TMEM4LOAD26SM100_TMEM_LOAD_16dp32b32xENS4_13SM90_TMA_LOADENS11_INS12_ILi2ELi4ELi3EEES15_NSS_INS5_IJS16_SF_EEENS5_IJSF_SC_EEEEEEENS4_39AutoVectorizingCopyWithAssumedAlignmentILi128EEENS4_14SM90_TMA_STOREES1Z_S21_S21_EEEvvEEEEvNT_6ParamsE,"aw",@nobits
	.sectionflags	@""
	.align	16
	.zero		1024


//--------------------- .nv.shared.reserved.0     --------------------------
	.section	.nv.shared.reserved.0,"aw",@nobits
	.weak		__nv_reservedSMEM_offset_0_alias
	.size		__nv_reservedSMEM_offset_0_alias, 0, 64
	.other		__nv_reservedSMEM_offset_0_alias,@"STO_CUDA_RESERVED_SHARED STV_DEFAULT"
__nv_reservedSMEM_offset_0_alias:
	.zero		0
.nv.shared.reserved.0:
	.zero		64
	.weak		__nv_reservedSMEM_tcgen05_partition
	.type		__nv_reservedSMEM_tcgen05_partition,@object
	.size		__nv_reservedSMEM_tcgen05_partition,(.L_0 - __nv_reservedSMEM_tcgen05_partition)
__nv_reservedSMEM_tcgen05_partition:
	.zero		32
.L_0:


//--------------------- .nv.global                --------------------------
	.section	.nv.global,"aw",@nobits
.nv.global:
	.type		_ZN40_INTERNAL_4c447c1e_4_k_cu_8836733d_295434cute1_E,@object
	.size		_ZN40_INTERNAL_4c447c1e_4_k_cu_8836733d_295434cute1_E,(_ZN40_INTERNAL_4c447c1e_4_k_cu_8836733d_295434cuda3std3__45__cpo6cbeginE - _ZN40_INTERNAL_4c447c1e_4_k_cu_8836733d_295434cute1_E)
_ZN40_INTERNAL_4c447c1e_4_k_cu_8836733d_295434cute1_E:
	.zero		1
	.type		_ZN40_INTERNAL_4c447c1e_4_k_cu_8836733d_295434cuda3std3__45__cpo6cbeginE,@object
	.size		_ZN40_INTERNAL_4c447c1e_4_k_cu_8836733d_295434cuda3std3__45__cpo6cbeginE,(_ZN40_INTERNAL_4c447c1e_4_k_cu_8836733d_295434cuda3std3__48in_placeE - _ZN40_INTERNAL_4c447c1e_4_k_cu_8836733d_295434cuda3std3__45__cpo6cbeginE)
_ZN40_INTERNAL_4c447c1e_4_k_cu_8836733d_295434cuda3std3__45__cpo6cbeginE:
	.zero		1
	.type		_ZN40_INTERNAL_4c447c1e_4_k_cu_8836733d_295434cuda3std3__48in_placeE,@object
	.size		_ZN40_INTERNAL_4c447c1e_4_k_cu_8836733d_295434cuda3std3__48in_placeE,(_ZN40_INTERNAL_4c447c1e_4_k_cu_8836733d_295434cuda3std6ranges3__45__cpo9iter_moveE - _ZN40_INTERNAL_4c447c1e_4_k_cu_8836733d_295434cuda3std3__48in_placeE)
_ZN40_INTERNAL_4c447c1e_4_k_cu_8836733d_295434cuda3std3__48in_placeE:
	.zero		1
	.type		_ZN40_INTERNAL_4c447c1e_4_k_cu_8836733d_295434cuda3std6ranges3__45__cpo9iter_moveE,@object
	.size		_ZN40_INTERNAL_4c447c1e_4_k_cu_8836733d_295434cuda3std6ranges3__45__cpo9iter_moveE,(_ZN40_INTERNAL_4c447c1e_4_k_cu_8836733d_295434cuda3std3__45__cpo5beginE - _ZN40_INTERNAL_4c447c1e_4_k_cu_8836733d_295434cuda3std6ranges3__45__cpo9iter_moveE)
_ZN40_INTERNAL_4c447c1e_4_k_cu_8836733d_295434cuda3std6ranges3__45__cpo9iter_moveE:
	.zero		1
	.type		_ZN40_INTERNAL_4c447c1e_4_k_cu_8836733d_295434cuda3std3__45__cpo5beginE,@object
	.size		_ZN40_INTERNAL_4c447c1e_4_k_cu_8836733d_295434cuda3std3__45__cpo5beginE,(_ZN40_INTERNAL_4c447c1e_4_k_cu_8836733d_295434cuda3std3__442_GLOBAL__N__4c447c1e_4_k_cu_8836733d_295436ignoreE - _ZN40_INTERNAL_4c447c1e_4_k_cu_8836733d_295434cuda3std3__45__cpo5beginE)
_ZN40_INTERNAL_4c447c1e_4_k_cu_8836733d_295434cuda3std3__45__cpo5beginE:
	.zero		1
	.type		_ZN40_INTERNAL_4c447c1e_4_k_cu_8836733d_295434cuda3std3__442_GLOBAL__N__4c447c1e_4_k_cu_8836733d_295436ignoreE,@object
	.size		_ZN40_INTERNAL_4c447c1e_4_k_cu_8836733d_295434cuda3std3__442_GLOBAL__N__4c447c1e_4_k_cu_8836733d_295436ignoreE,(_ZN40_INTERNAL_4c447c1e_4_k_cu_8836733d_295434cute7productE - _ZN40_INTERNAL_4c447c1e_4_k_cu_8836733d_295434cuda3std3__442_GLOBAL__N__4c447c1e_4_k_cu_8836733d_295436ignoreE)
_ZN40_INTERNAL_4c447c1e_4_k_cu_8836733d_295434cuda3std3__442_GLOBAL__N__4c447c1e_4_k_cu_8836733d_295436ignoreE:
	.zero		1
	.type		_ZN40_INTERNAL_4c447c1e_4_k_cu_8836733d_295434cute7productE,@object
	.size		_ZN40_INTERNAL_4c447c1e_4_k_cu_8836733d_295434cute7productE,(_ZN40_INTERNAL_4c447c1e_4_k_cu_8836733d_295434cuda3std3__45__cpo3endE - _ZN40_INTERNAL_4c447c1e_4_k_cu_8836733d_295434cute7productE)
_ZN40_INTERNAL_4c447c1e_4_k_cu_8836733d_295434cute7productE:
	.zero		1
	.type		_ZN40_INTERNAL_4c447c1e_4_k_cu_8836733d_295434cuda3std3__45__cpo3endE,@object
	.size		_ZN40_INTERNAL_4c447c1e_4_k_cu_8836733d_295434cuda3std3__45__cpo3endE,(_ZN40_INTERNAL_4c447c1e_4_k_cu_8836733d_295434cuda3std3__419piecewise_constructE - _ZN40_INTERNAL_4c447c1e_4_k_cu_8836733d_295434cuda3std3__45__cpo3endE)
_ZN40_INTERNAL_4c447c1e_4_k_cu_8836733d_295434cuda3std3__45__cpo3endE:
	.zero		1
	.type		_ZN40_INTERNAL_4c447c1e_4_k_cu_8836733d_295434cuda3std3__419piecewise_constructE,@object
	.size		_ZN40_INTERNAL_4c447c1e_4_k_cu_8836733d_295434cuda3std3__419piecewise_constructE,(_ZN40_INTERNAL_4c447c1e_4_k_cu_8836733d_295434cuda3std3__45__cpo4cendE - _ZN40_INTERNAL_4c447c1e_4_k_cu_8836733d_295434cuda3std3__419piecewise_constructE)
_ZN40_INTERNAL_4c447c1e_4_k_cu_8836733d_295434cuda3std3__419piecewise_constructE:
	.zero		1
	.type		_ZN40_INTERNAL_4c447c1e_4_k_cu_8836733d_295434cuda3std3__45__cpo4cendE,@object
	.size		_ZN40_INTERNAL_4c447c1e_4_k_cu_8836733d_295434cuda3std3__45__cpo4cendE,(_ZN40_INTERNAL_4c447c1e_4_k_cu_8836733d_295434cuda3std6ranges3__45__cpo4swapE - _ZN40_INTERNAL_4c447c1e_4_k_cu_8836733d_295434cuda3std3__45__cpo4cendE)
_ZN40_INTERNAL_4c447c1e_4_k_cu_8836733d_295434cuda3std3__45__cpo4cendE:
	.zero		1
	.type		_ZN40_INTERNAL_4c447c1e_4_k_cu_8836733d_295434cuda3std6ranges3__45__cpo4swapE,@object
	.size		_ZN40_INTERNAL_4c447c1e_4_k_cu_8836733d_295434cuda3std6ranges3__45__cpo4swapE,(.L_10 - _ZN40_INTERNAL_4c447c1e_4_k_cu_8836733d_295434cuda3std6ranges3__45__cpo4swapE)
_ZN40_INTERNAL_4c447c1e_4_k_cu_8836733d_295434cuda3std6ranges3__45__cpo4swapE:
	.zero		1
.L_10:


//--------------------- .nv.constant0._ZN7cutlass13device_kernelINS_4gemm6kernel13GemmUniversalIN4cute5tupleIJiiiiEEENS1_10collective13CollectiveMmaINS1_35MainloopSm100TmaUmmaWarpSpecializedILi34ELi2ELi4ENS5_IJNS4_1CILi4EEESB_NSA_ILi1EEEEEEEENS5_IJNSA_ILi64EEENSA_ILi128EEENSA_ILi32EEEEEEaNS5_IJlSC_lEEEaSJ_NS4_8TiledMMAINS4_8MMA_AtomIJNS4_15SM100_MMA_S8_SSIaaiLi64ELi128ELNS4_4UMMA5MajorE0ELSO_0ELNSN_8SaturateE0EEEEEENS4_6LayoutINS5_IJSC_SC_SC_EEENS5_IJNSA_ILi0EEESU_SU_EEEEENS5_IJNS4_10UnderscoreESX_SX_EEEEENS4_23SM90_TMA_LOAD_MULTICASTENS4_14ComposedLayoutINS4_7SwizzleILi1ELi4ELi3EEENS4_18smem_ptr_flag_bitsILi8EEENSS_INS5_IJNSA_ILi8EEESH_EEENS5_IJSH_SC_EEEEEEEvNS4_8identityES10_S1A_vS1B_EENS_8epilogue10collective18CollectiveEpilogueINS1D_23Sm100TmaWarpSpecializedILi2ELi2ELi32ELb0ELb0EEEJSI_NS5_IJNSS_ISF_SC_EES1I_EEEaSJ_aSJ_NS1D_6fusion15FusionCallbacksIS1H_NS1K_17LinearCombinationIaiaiLNS_15FloatRoundStyleE2EEESI_S1J_JEEENS4_5SM1004TMEM4LOAD26SM100_TMEM_LOAD_16dp32b32xENS4_13SM90_TMA_LOADENS11_INS12_ILi2ELi4ELi3EEES15_NSS_INS5_IJS16_SF_EEENS5_IJSF_SC_EEEEEEENS4_39AutoVectorizingCopyWithAssumedAlignmentILi128EEENS4_14SM90_TMA_STOREES1Z_S21_S21_EEEvvEEEEvNT_6ParamsE --------------------------
	.section	.nv.constant0._ZN7cutlass13device_kernelINS_4gemm6kernel13GemmUniversalIN4cute5tupleIJiiiiEEENS1_10collective13CollectiveMmaINS1_35MainloopSm100TmaUmmaWarpSpecializedILi34ELi2ELi4ENS5_IJNS4_1CILi4EEESB_NSA_ILi1EEEEEEEENS5_IJNSA_ILi64EEENSA_ILi128EEENSA_ILi32EEEEEEaNS5_IJlSC_lEEEaSJ_NS4_8TiledMMAINS4_8MMA_AtomIJNS4_15SM100_MMA_S8_SSIaaiLi64ELi128ELNS4_4UMMA5MajorE0ELSO_0ELNSN_8SaturateE0EEEEEENS4_6LayoutINS5_IJSC_SC_SC_EEENS5_IJNSA_ILi0EEESU_SU_EEEEENS5_IJNS4_10UnderscoreESX_SX_EEEEENS4_23SM90_TMA_LOAD_MULTICASTENS4_14ComposedLayoutINS4_7SwizzleILi1ELi4ELi3EEENS4_18smem_ptr_flag_bitsILi8EEENSS_INS5_IJNSA_ILi8EEESH_EEENS5_IJSH_SC_EEEEEEEvNS4_8identityES10_S1A_vS1B_EENS_8epilogue10collective18CollectiveEpilogueINS1D_23Sm100TmaWarpSpecializedILi2ELi2ELi32ELb0ELb0EEEJSI_NS5_IJNSS_ISF_SC_EES1I_EEEaSJ_aSJ_NS1D_6fusion15FusionCallbacksIS1H_NS1K_17LinearCombinationIaiaiLNS_15FloatRoundStyleE2EEESI_S1J_JEEENS4_5SM1004TMEM4LOAD26SM100_TMEM_LOAD_16dp32b32xENS4_13SM90_TMA_LOADENS11_INS12_ILi2ELi4ELi3EEES15_NSS_INS5_IJS16_SF_EEENS5_IJSF_SC_EEEEEEENS4_39AutoVectorizingCopyWithAssumedAlignmentILi128EEENS4_14SM90_TMA_STOREES1Z_S21_S21_EEEvvEEEEvNT_6ParamsE,"a",@progbits
	.sectionflags	@""
	.align	4
.nv.constant0._ZN7cutlass13device_kernelINS_4gemm6kernel13GemmUniversalIN4cute5tupleIJiiiiEEENS1_10collective13CollectiveMmaINS1_35MainloopSm100TmaUmmaWarpSpecializedILi34ELi2ELi4ENS5_IJNS4_1CILi4EEESB_NSA_ILi1EEEEEEEENS5_IJNSA_ILi64EEENSA_ILi128EEENSA_ILi32EEEEEEaNS5_IJlSC_lEEEaSJ_NS4_8TiledMMAINS4_8MMA_AtomIJNS4_15SM100_MMA_S8_SSIaaiLi64ELi128ELNS4_4UMMA5MajorE0ELSO_0ELNSN_8SaturateE0EEEEEENS4_6LayoutINS5_IJSC_SC_SC_EEENS5_IJNSA_ILi0EEESU_SU_EEEEENS5_IJNS4_10UnderscoreESX_SX_EEEEENS4_23SM90_TMA_LOAD_MULTICASTENS4_14ComposedLayoutINS4_7SwizzleILi1ELi4ELi3EEENS4_18smem_ptr_flag_bitsILi8EEENSS_INS5_IJNSA_ILi8EEESH_EEENS5_IJSH_SC_EEEEEEEvNS4_8identityES10_S1A_vS1B_EENS_8epilogue10collective18CollectiveEpilogueINS1D_23Sm100TmaWarpSpecializedILi2ELi2ELi32ELb0ELb0EEEJSI_NS5_IJNSS_ISF_SC_EES1I_EEEaSJ_aSJ_NS1D_6fusion15FusionCallbacksIS1H_NS1K_17LinearCombinationIaiaiLNS_15FloatRoundStyleE2EEESI_S1J_JEEENS4_5SM1004TMEM4LOAD26SM100_TMEM_LOAD_16dp32b32xENS4_13SM90_TMA_LOADENS11_INS12_ILi2ELi4ELi3EEES15_NSS_INS5_IJS16_SF_EEENS5_IJSF_SC_EEEEEEENS4_39AutoVectorizingCopyWithAssumedAlignmentILi128EEENS4_14SM90_TMA_STOREES1Z_S21_S21_EEEvvEEEEvNT_6ParamsE:
	.zero		2944


//--------------------- SYMBOLS --------------------------

	.type		.nv.reservedSmem.offset0,@object
	.size		.nv.reservedSmem.offset0,0x4
	.type		.nv.reservedSmem.cap,@object
	.size		.nv.reservedSmem.cap,0x4
	.type		__assertfail,@function
